	.target	sm_90a

	.elftype	@"ET_EXEC"


//--------------------- .note.nv.tkinfo           --------------------------
	.section	.note.nv.tkinfo,"",@"SHT_NOTE"
	.sectionflags	@"SHF_NOTE_NV_TKINFO"
	.tkinfo
        /*0018*/ 	.word	0x00000002
        /*0030*/ 	.string	""
        /*0030*/ 	.string	"ptxas"
        /*0030*/ 	.string	"Cuda compilation tools, release 13.0, V13.0.88"
        /*0030*/ 	.string	"Build cuda_13.0.r13.0/compiler.36424714_0"
        /*0030*/ 	.string	"-arch sm_90a -m 64 "



//--------------------- .note.nv.cuinfo           --------------------------
	.section	.note.nv.cuinfo,"",@"SHT_NOTE"
	.sectionflags	@"SHF_NOTE_NV_CUINFO"
        /*0018*/ 	.short	0x0002
        /*001a*/ 	.short	0x005a
        /*001c*/ 	.short	0x0082
	.zero		2


//--------------------- .nv.info                  --------------------------
	.section	.nv.info,"",@"SHT_CUDA_INFO"
	.align	4


	//----- nvinfo : EIATTR_REGCOUNT
	.align		4
        /*0000*/ 	.byte	0x04, 0x2f
        /*0002*/ 	.short	(.L_12 - .L_11)
	.align		4
.L_11:
        /*0004*/ 	.word	index@(_ZN7cutlass13device_kernelINS_4gemm6kernel13GemmUniversalIN4cute5tupleIJiiiiEEENS1_10collective13CollectiveMmaINS1_40MainloopSm90TmaGmmaWarpSpecializedSparseILi3ENS5_IJNS4_1CILi1EEENSA_ILi2EEESB_EEENS1_35KernelTmaWarpSpecializedCooperativeEEENS5_IJNSA_ILi256EEENSA_ILi128EEESH_EEENS_6half_tENS5_IJNS4_6LayoutINS5_IJiNS5_IJSC_iEEEiEEENS5_IJlNS5_IJSB_SC_EEElEEEEENSK_INS5_IJNS5_IJNS5_IJNSA_ILi8EEESC_NSA_ILi4EEEEEEiEEENS5_IJNS5_IJNSA_ILi16EEESC_SR_EEEiEEEiEEENS5_IJNS5_IJNS5_IJSH_SU_NSA_ILi2048EEEEEENSA_ILi8192EEEEEENS5_IJNS5_IJSB_NSA_ILi1024EEENSA_ILi32EEEEEElEEElEEEEEEEESJ_NS5_IJlSB_lEEENS4_8TiledMMAINS4_8MMA_AtomIJNS4_4SM904GMMA6SPARSE27GMMA_64x128x32_F32F16F16_SSILNS1D_5MajorE0ELS1G_0ELNS1D_7ScaleInE1ELS1H_1ELNS1D_9SparseSelE0EEEEEENSK_INS5_IJSC_SB_SB_EEENS5_IJSB_NSA_ILi0EEES1M_EEEEENS5_IJNS4_10UnderscoreES1P_S1P_EEEEENS4_23SM90_TMA_LOAD_MULTICASTENS4_14ComposedLayoutINS4_7SwizzleILi3ELi4ELi3EEENS4_25smem_sparse_ptr_flag_bitsILi2ELi16EEENSK_INS5_IJNS5_IJSB_SQ_EEENS5_IJSC_NSA_ILi64EEEEEEEEENS5_IJNS5_IJS1M_SH_EEESN_EEEEEEEvNS4_8identityENS4_13SM90_TMA_LOADENS1T_IS1V_NS4_18smem_ptr_flag_bitsILi16EEENSK_INS5_IJSQ_S1Z_EEENS5_IJS1Z_SB_EEEEEEEvS26_EENS_8epilogue10collective6detail29Sm90TmaWarpSpecializedAdapterINS2G_15DefaultEpilogueIfNS5_IJSB_llEEES2K_NS2F_6thread17LinearCombinationIfLi1EffLNS2L_9ScaleType4KindE0ELNS_15FloatRoundStyleE2EfEENS1_15EpilogueDefaultEEEEEvvEEEEvNT_6ParamsE)
        /*0008*/ 	.word	0x000000a8


	//----- nvinfo : EIATTR_FRAME_SIZE
	.align		4
.L_12:
        /*000c*/ 	.byte	0x04, 0x11
        /*000e*/ 	.short	(.L_14 - .L_13)
	.align		4
.L_13:
        /*0010*/ 	.word	index@(_ZN7cutlass13device_kernelINS_4gemm6kernel13GemmUniversalIN4cute5tupleIJiiiiEEENS1_10collective13CollectiveMmaINS1_40MainloopSm90TmaGmmaWarpSpecializedSparseILi3ENS5_IJNS4_1CILi1EEENSA_ILi2EEESB_EEENS1_35KernelTmaWarpSpecializedCooperativeEEENS5_IJNSA_ILi256EEENSA_ILi128EEESH_EEENS_6half_tENS5_IJNS4_6LayoutINS5_IJiNS5_IJSC_iEEEiEEENS5_IJlNS5_IJSB_SC_EEElEEEEENSK_INS5_IJNS5_IJNS5_IJNSA_ILi8EEESC_NSA_ILi4EEEEEEiEEENS5_IJNS5_IJNSA_ILi16EEESC_SR_EEEiEEEiEEENS5_IJNS5_IJNS5_IJSH_SU_NSA_ILi2048EEEEEENSA_ILi8192EEEEEENS5_IJNS5_IJSB_NSA_ILi1024EEENSA_ILi32EEEEEElEEElEEEEEEEESJ_NS5_IJlSB_lEEENS4_8TiledMMAINS4_8MMA_AtomIJNS4_4SM904GMMA6SPARSE27GMMA_64x128x32_F32F16F16_SSILNS1D_5MajorE0ELS1G_0ELNS1D_7ScaleInE1ELS1H_1ELNS1D_9SparseSelE0EEEEEENSK_INS5_IJSC_SB_SB_EEENS5_IJSB_NSA_ILi0EEES1M_EEEEENS5_IJNS4_10UnderscoreES1P_S1P_EEEEENS4_23SM90_TMA_LOAD_MULTICASTENS4_14ComposedLayoutINS4_7SwizzleILi3ELi4ELi3EEENS4_25smem_sparse_ptr_flag_bitsILi2ELi16EEENSK_INS5_IJNS5_IJSB_SQ_EEENS5_IJSC_NSA_ILi64EEEEEEEEENS5_IJNS5_IJS1M_SH_EEESN_EEEEEEEvNS4_8identityENS4_13SM90_TMA_LOADENS1T_IS1V_NS4_18smem_ptr_flag_bitsILi16EEENSK_INS5_IJSQ_S1Z_EEENS5_IJS1Z_SB_EEEEEEEvS26_EENS_8epilogue10collective6detail29Sm90TmaWarpSpecializedAdapterINS2G_15DefaultEpilogueIfNS5_IJSB_llEEES2K_NS2F_6thread17LinearCombinationIfLi1EffLNS2L_9ScaleType4KindE0ELNS_15FloatRoundStyleE2EfEENS1_15EpilogueDefaultEEEEEvvEEEEvNT_6ParamsE)
        /*0014*/ 	.word	0x00000000


	//----- nvinfo : EIATTR_MIN_STACK_SIZE
	.align		4
.L_14:
        /*0018*/ 	.byte	0x04, 0x12
        /*001a*/ 	.short	(.L_16 - .L_15)
	.align		4
.L_15:
        /*001c*/ 	.word	index@(_ZN7cutlass13device_kernelINS_4gemm6kernel13GemmUniversalIN4cute5tupleIJiiiiEEENS1_10collective13CollectiveMmaINS1_40MainloopSm90TmaGmmaWarpSpecializedSparseILi3ENS5_IJNS4_1CILi1EEENSA_ILi2EEESB_EEENS1_35KernelTmaWarpSpecializedCooperativeEEENS5_IJNSA_ILi256EEENSA_ILi128EEESH_EEENS_6half_tENS5_IJNS4_6LayoutINS5_IJiNS5_IJSC_iEEEiEEENS5_IJlNS5_IJSB_SC_EEElEEEEENSK_INS5_IJNS5_IJNS5_IJNSA_ILi8EEESC_NSA_ILi4EEEEEEiEEENS5_IJNS5_IJNSA_ILi16EEESC_SR_EEEiEEEiEEENS5_IJNS5_IJNS5_IJSH_SU_NSA_ILi2048EEEEEENSA_ILi8192EEEEEENS5_IJNS5_IJSB_NSA_ILi1024EEENSA_ILi32EEEEEElEEElEEEEEEEESJ_NS5_IJlSB_lEEENS4_8TiledMMAINS4_8MMA_AtomIJNS4_4SM904GMMA6SPARSE27GMMA_64x128x32_F32F16F16_SSILNS1D_5MajorE0ELS1G_0ELNS1D_7ScaleInE1ELS1H_1ELNS1D_9SparseSelE0EEEEEENSK_INS5_IJSC_SB_SB_EEENS5_IJSB_NSA_ILi0EEES1M_EEEEENS5_IJNS4_10UnderscoreES1P_S1P_EEEEENS4_23SM90_TMA_LOAD_MULTICASTENS4_14ComposedLayoutINS4_7SwizzleILi3ELi4ELi3EEENS4_25smem_sparse_ptr_flag_bitsILi2ELi16EEENSK_INS5_IJNS5_IJSB_SQ_EEENS5_IJSC_NSA_ILi64EEEEEEEEENS5_IJNS5_IJS1M_SH_EEESN_EEEEEEEvNS4_8identityENS4_13SM90_TMA_LOADENS1T_IS1V_NS4_18smem_ptr_flag_bitsILi16EEENSK_INS5_IJSQ_S1Z_EEENS5_IJS1Z_SB_EEEEEEEvS26_EENS_8epilogue10collective6detail29Sm90TmaWarpSpecializedAdapterINS2G_15DefaultEpilogueIfNS5_IJSB_llEEES2K_NS2F_6thread17LinearCombinationIfLi1EffLNS2L_9ScaleType4KindE0ELNS_15FloatRoundStyleE2EfEENS1_15EpilogueDefaultEEEEEvvEEEEvNT_6ParamsE)
        /*0020*/ 	.word	0x00000000
.L_16:


//--------------------- .nv.compat                --------------------------
	.section	.nv.compat,"",@"SHT_CUDA_COMPAT_INFO"
	.align	4
        /*0000*/ 	.byte	0x02, 0x09, 0x01, 0x00, 0x02, 0x02, 0x04, 0x00, 0x02, 0x05, 0x05, 0x00, 0x03, 0x07, 0x01, 0x01
        /*0010*/ 	.byte	0x02, 0x03, 0x01, 0x00, 0x02, 0x06, 0x01, 0x00, 0x04, 0x0b, 0x08, 0x00, 0x00, 0x00, 0x00, 0x00
        /*0020*/ 	.byte	0x00, 0x00, 0x00, 0x00


//--------------------- .nv.info._ZN7cutlass13device_kernelINS_4gemm6kernel13GemmUniversalIN4cute5tupleIJiiiiEEENS1_10collective13CollectiveMmaINS1_40MainloopSm90TmaGmmaWarpSpecializedSparseILi3ENS5_IJNS4_1CILi1EEENSA_ILi2EEESB_EEENS1_35KernelTmaWarpSpecializedCooperativeEEENS5_IJNSA_ILi256EEENSA_ILi128EEESH_EEENS_6half_tENS5_IJNS4_6LayoutINS5_IJiNS5_IJSC_iEEEiEEENS5_IJlNS5_IJSB_SC_EEElEEEEENSK_INS5_IJNS5_IJNS5_IJNSA_ILi8EEESC_NSA_ILi4EEEEEEiEEENS5_IJNS5_IJNSA_ILi16EEESC_SR_EEEiEEEiEEENS5_IJNS5_IJNS5_IJSH_SU_NSA_ILi2048EEEEEENSA_ILi8192EEEEEENS5_IJNS5_IJSB_NSA_ILi1024EEENSA_ILi32EEEEEElEEElEEEEEEEESJ_NS5_IJlSB_lEEENS4_8TiledMMAINS4_8MMA_AtomIJNS4_4SM904GMMA6SPARSE27GMMA_64x128x32_F32F16F16_SSILNS1D_5MajorE0ELS1G_0ELNS1D_7ScaleInE1ELS1H_1ELNS1D_9SparseSelE0EEEEEENSK_INS5_IJSC_SB_SB_EEENS5_IJSB_NSA_ILi0EEES1M_EEEEENS5_IJNS4_10UnderscoreES1P_S1P_EEEEENS4_23SM90_TMA_LOAD_MULTICASTENS4_14ComposedLayoutINS4_7SwizzleILi3ELi4ELi3EEENS4_25smem_sparse_ptr_flag_bitsILi2ELi16EEENSK_INS5_IJNS5_IJSB_SQ_EEENS5_IJSC_NSA_ILi64EEEEEEEEENS5_IJNS5_IJS1M_SH_EEESN_EEEEEEEvNS4_8identityENS4_13SM90_TMA_LOADENS1T_IS1V_NS4_18smem_ptr_flag_bitsILi16EEENSK_INS5_IJSQ_S1Z_EEENS5_IJS1Z_SB_EEEEEEEvS26_EENS_8epilogue10collective6detail29Sm90TmaWarpSpecializedAdapterINS2G_15DefaultEpilogueIfNS5_IJSB_llEEES2K_NS2F_6thread17LinearCombinationIfLi1EffLNS2L_9ScaleType4KindE0ELNS_15FloatRoundStyleE2EfEENS1_15EpilogueDefaultEEEEEvvEEEEvNT_6ParamsE --------------------------
	.section	.nv.info._ZN7cutlass13device_kernelINS_4gemm6kernel13GemmUniversalIN4cute5tupleIJiiiiEEENS1_10collective13CollectiveMmaINS1_40MainloopSm90TmaGmmaWarpSpecializedSparseILi3ENS5_IJNS4_1CILi1EEENSA_ILi2EEESB_EEENS1_35KernelTmaWarpSpecializedCooperativeEEENS5_IJNSA_ILi256EEENSA_ILi128EEESH_EEENS_6half_tENS5_IJNS4_6LayoutINS5_IJiNS5_IJSC_iEEEiEEENS5_IJlNS5_IJSB_SC_EEElEEEEENSK_INS5_IJNS5_IJNS5_IJNSA_ILi8EEESC_NSA_ILi4EEEEEEiEEENS5_IJNS5_IJNSA_ILi16EEESC_SR_EEEiEEEiEEENS5_IJNS5_IJNS5_IJSH_SU_NSA_ILi2048EEEEEENSA_ILi8192EEEEEENS5_IJNS5_IJSB_NSA_ILi1024EEENSA_ILi32EEEEEElEEElEEEEEEEESJ_NS5_IJlSB_lEEENS4_8TiledMMAINS4_8MMA_AtomIJNS4_4SM904GMMA6SPARSE27GMMA_64x128x32_F32F16F16_SSILNS1D_5MajorE0ELS1G_0ELNS1D_7ScaleInE1ELS1H_1ELNS1D_9SparseSelE0EEEEEENSK_INS5_IJSC_SB_SB_EEENS5_IJSB_NSA_ILi0EEES1M_EEEEENS5_IJNS4_10UnderscoreES1P_S1P_EEEEENS4_23SM90_TMA_LOAD_MULTICASTENS4_14ComposedLayoutINS4_7SwizzleILi3ELi4ELi3EEENS4_25smem_sparse_ptr_flag_bitsILi2ELi16EEENSK_INS5_IJNS5_IJSB_SQ_EEENS5_IJSC_NSA_ILi64EEEEEEEEENS5_IJNS5_IJS1M_SH_EEESN_EEEEEEEvNS4_8identityENS4_13SM90_TMA_LOADENS1T_IS1V_NS4_18smem_ptr_flag_bitsILi16EEENSK_INS5_IJSQ_S1Z_EEENS5_IJS1Z_SB_EEEEEEEvS26_EENS_8epilogue10collective6detail29Sm90TmaWarpSpecializedAdapterINS2G_15DefaultEpilogueIfNS5_IJSB_llEEES2K_NS2F_6thread17LinearCombinationIfLi1EffLNS2L_9ScaleType4KindE0ELNS_15FloatRoundStyleE2EfEENS1_15EpilogueDefaultEEEEEvvEEEEvNT_6ParamsE,"",@"SHT_CUDA_INFO"
	.sectionflags	@""
	.align	4


	//----- nvinfo : EIATTR_CUDA_API_VERSION
	.align		4
        /*0000*/ 	.byte	0x04, 0x37
        /*0002*/ 	.short	(.L_18 - .L_17)
.L_17:
        /*0004*/ 	.word	0x00000082


	//----- nvinfo : EIATTR_KPARAM_INFO
	.align		4
.L_18:
        /*0008*/ 	.byte	0x04, 0x17
        /*000a*/ 	.short	(.L_20 - .L_19)
.L_19:
        /*000c*/ 	.word	0x00000000
        /*0010*/ 	.short	0x0000
        /*0012*/ 	.short	0x0070
        /*0014*/ 	.byte	0x00, 0xf0, 0x01, 0x14


	//----- nvinfo : EIATTR_SPARSE_MMA_MASK
	.align		4
.L_20:
        /*0018*/ 	.byte	0x03, 0x50
        /*001a*/ 	.short	0x0002


	//----- nvinfo : EIATTR_MAXREG_COUNT
	.align		4
        /*001c*/ 	.byte	0x03, 0x1b
        /*001e*/ 	.short	0x00a8


	//----- nvinfo : EIATTR_NUM_BARRIERS
	.align		4
        /*0020*/ 	.byte	0x02, 0x4c
        /*0022*/ 	.byte	0x01
	.zero		1


	//----- nvinfo : EIATTR_MERCURY_ISA_VERSION
	.align		4
        /*0024*/ 	.byte	0x03, 0x5f
        /*0026*/ 	.short	0x0101


	//----- nvinfo : EIATTR_INT_WARP_WIDE_INSTR_OFFSETS
	.align		4
        /*0028*/ 	.byte	0x04, 0x31
        /*002a*/ 	.short	(.L_22 - .L_21)


	//   ....[0]....
.L_21:
        /*002c*/ 	.word	0x000004a0


	//   ....[1]....
        /*0030*/ 	.word	0x000004c0


	//   ....[2]....
        /*0034*/ 	.word	0x00000650


	//----- nvinfo : EIATTR_COOP_GROUP_MASK_REGIDS
	.align		4
.L_22:
        /*0038*/ 	.byte	0x04, 0x29
        /*003a*/ 	.short	(.L_24 - .L_23)


	//   ....[0]....
.L_23:
        /*003c*/ 	.word	0xffffffff


	//   ....[1]....
        /*0040*/ 	.word	0xffffffff


	//   ....[2]....
        /*0044*/ 	.word	0xffffffff


	//   ....[3]....
        /*0048*/ 	.word	0xffffffff


	//   ....[4]....
        /*004c*/ 	.word	0xffffffff


	//   ....[5]....
        /*0050*/ 	.word	0xffffffff


	//----- nvinfo : EIATTR_COOP_GROUP_INSTR_OFFSETS
	.align		4
.L_24:
        /*0054*/ 	.byte	0x04, 0x28
        /*0056*/ 	.short	(.L_26 - .L_25)


	//   ....[0]....
.L_25:
        /*0058*/ 	.word	0x00000060


	//   ....[1]....
        /*005c*/ 	.word	0x00000070


	//   ....[2]....
        /*0060*/ 	.word	0x00000160


	//   ....[3]....
        /*0064*/ 	.word	0x000002d0


	//   ....[4]....
        /*0068*/ 	.word	0x00000780


	//   ....[5]....
        /*006c*/ 	.word	0x00001200


	//----- nvinfo : EIATTR_REG_RECONFIG
	.align		4
.L_26:
        /*0070*/ 	.byte	0x01, 0x54
	.zero		2


	//----- nvinfo : EIATTR_MBARRIER_INSTR_OFFSETS
	.align		4
        /*0074*/ 	.byte	0x04, 0x39
        /*0076*/ 	.short	(.L_28 - .L_27)


	//   ....[0]....
.L_27:
        /*0078*/ 	.word	0x00000260
        /*007c*/ 	.word	0x000000ff
        /*0080*/ 	.word	0x00000000
        /*0084*/ 	.short	0x0100
        /*0086*/ 	.byte	0x08
	.zero		1


	//   ....[1]....
        /*0088*/ 	.word	0x00000270
        /*008c*/ 	.word	0x000000ff
        /*0090*/ 	.word	0x00000018
        /*0094*/ 	.short	0x0100
        /*0096*/ 	.byte	0x08
	.zero		1


	//   ....[2]....
        /*0098*/ 	.word	0x00000280
        /*009c*/ 	.word	0x000000ff
        /*00a0*/ 	.word	0x00000008
        /*00a4*/ 	.short	0x0100
        /*00a6*/ 	.byte	0x08
	.zero		1


	//   ....[3]....
        /*00a8*/ 	.word	0x00000290
        /*00ac*/ 	.word	0x000000ff
        /*00b0*/ 	.word	0x00000020
        /*00b4*/ 	.short	0x0100
        /*00b6*/ 	.byte	0x08
	.zero		1


	//   ....[4]....
        /*00b8*/ 	.word	0x000002a0
        /*00bc*/ 	.word	0x000000ff
        /*00c0*/ 	.word	0x00000010
        /*00c4*/ 	.short	0x0100
        /*00c6*/ 	.byte	0x08
	.zero		1


	//   ....[5]....
        /*00c8*/ 	.word	0x000002b0
        /*00cc*/ 	.word	0x000000ff
        /*00d0*/ 	.word	0x00000028
        /*00d4*/ 	.short	0x0100
        /*00d6*/ 	.byte	0x08
	.zero		1


	//   ....[6]....
        /*00d8*/ 	.word	0x000006e0
        /*00dc*/ 	.word	0x000000ff
        /*00e0*/ 	.word	0x00000040
        /*00e4*/ 	.short	0x0100
        /*00e6*/ 	.byte	0x06
	.zero		1


	//   ....[7]....
        /*00e8*/ 	.word	0x00000730
        /*00ec*/ 	.word	0x000000ff
        /*00f0*/ 	.word	0x00000048
        /*00f4*/ 	.short	0x0100
        /*00f6*/ 	.byte	0x06
	.zero		1


	//   ....[8]....
        /*00f8*/ 	.word	0x00001740
        /*00fc*/ 	.word	0x000000ff
        /*0100*/ 	.word	0x00000000
        /*0104*/ 	.short	0x010a
        /*0106*/ 	.byte	0x09
	.zero		1


	//   ....[9]....
        /*0108*/ 	.word	0x00001810
        /*010c*/ 	.word	0x000000ff
        /*0110*/ 	.word	0x00000000
        /*0114*/ 	.short	0x010a
        /*0116*/ 	.byte	0x09
	.zero		1


	//   ....[10]....
        /*0118*/ 	.word	0x00001b40
        /*011c*/ 	.word	0x0000000d
        /*0120*/ 	.word	0x00000000
        /*0124*/ 	.short	0x0101
        /*0126*/ 	.byte	0x3f
	.zero		1


	//   ....[11]....
        /*0128*/ 	.word	0x0000b130
        /*012c*/ 	.word	0x00000018
        /*0130*/ 	.word	0x00000018
        /*0134*/ 	.short	0x010a
        /*0136*/ 	.byte	0x3f
	.zero		1


	//   ....[12]....
        /*0138*/ 	.word	0x0000b5e0
        /*013c*/ 	.word	0x00000008
        /*0140*/ 	.word	0x00000048
        /*0144*/ 	.short	0x0101
        /*0146*/ 	.byte	0x3f
	.zero		1


	//   ....[13]....
        /*0148*/ 	.word	0x0000bd10
        /*014c*/ 	.word	0x00000007
        /*0150*/ 	.word	0x00000000
        /*0154*/ 	.short	0x010a
        /*0156*/ 	.byte	0x3f
	.zero		1


	//   ....[14]....
        /*0158*/ 	.word	0x0000bd90
        /*015c*/ 	.word	0x00000009
        /*0160*/ 	.word	0x00000000
        /*0164*/ 	.short	0x010a
        /*0166*/ 	.byte	0x3f
	.zero		1


	//   ....[15]....
        /*0168*/ 	.word	0x0000be20
        /*016c*/ 	.word	0x00000003
        /*0170*/ 	.word	0x00000000
        /*0174*/ 	.short	0x010a
        /*0176*/ 	.byte	0x3f
	.zero		1


	//   ....[16]....
        /*0178*/ 	.word	0x0000be90
        /*017c*/ 	.word	0x0000000d
        /*0180*/ 	.word	0x00000000
        /*0184*/ 	.short	0x010a
        /*0186*/ 	.byte	0x3f
	.zero		1


	//   ....[17]....
        /*0188*/ 	.word	0x0000bf60
        /*018c*/ 	.word	0x00000018
        /*0190*/ 	.word	0x00000018
        /*0194*/ 	.short	0x010a
        /*0196*/ 	.byte	0x3f
	.zero		1


	//   ....[18]....
        /*0198*/ 	.word	0x0000c030
        /*019c*/ 	.word	0x00000007
        /*01a0*/ 	.word	0x00000000
        /*01a4*/ 	.short	0x010a
        /*01a6*/ 	.byte	0x3f
	.zero		1


	//   ....[19]....
        /*01a8*/ 	.word	0x0000c080
        /*01ac*/ 	.word	0x00000009
        /*01b0*/ 	.word	0x00000000
        /*01b4*/ 	.short	0x010a
        /*01b6*/ 	.byte	0x3f
	.zero		1


	//----- nvinfo : EIATTR_NUM_MBARRIERS
	.align		4
.L_28:
        /*01b8*/ 	.byte	0x03, 0x38
        /*01ba*/ 	.short	0x0008


	//----- nvinfo : EIATTR_EXIT_INSTR_OFFSETS
	.align		4
        /*01bc*/ 	.byte	0x04, 0x1c
        /*01be*/ 	.short	(.L_30 - .L_29)


	//   ....[0]....
.L_29:
        /*01c0*/ 	.word	0x000008e0


	//   ....[1]....
        /*01c4*/ 	.word	0x000010d0


	//   ....[2]....
        /*01c8*/ 	.word	0x0000a7f0


	//   ....[3]....
        /*01cc*/ 	.word	0x0000ad30


	//   ....[4]....
        /*01d0*/ 	.word	0x0000be70


	//----- nvinfo : EIATTR_MAX_THREADS
	.align		4
.L_30:
        /*01d4*/ 	.byte	0x04, 0x05
        /*01d6*/ 	.short	(.L_32 - .L_31)
.L_31:
        /*01d8*/ 	.word	0x00000180
        /*01dc*/ 	.word	0x00000001
        /*01e0*/ 	.word	0x00000001


	//----- nvinfo : EIATTR_CRS_STACK_SIZE
	.align		4
.L_32:
        /*01e4*/ 	.byte	0x04, 0x1e
        /*01e6*/ 	.short	(.L_34 - .L_33)
.L_33:
        /*01e8*/ 	.word	0x00000000


	//----- nvinfo : EIATTR_CBANK_PARAM_SIZE
	.align		4
.L_34:
        /*01ec*/ 	.byte	0x03, 0x19
        /*01ee*/ 	.short	0x0570


	//----- nvinfo : EIATTR_PARAM_CBANK
	.align		4
        /*01f0*/ 	.byte	0x04, 0x0a
        /*01f2*/ 	.short	(.L_36 - .L_35)
	.align		4
.L_35:
        /*01f4*/ 	.word	index@(.nv.constant0._ZN7cutlass13device_kernelINS_4gemm6kernel13GemmUniversalIN4cute5tupleIJiiiiEEENS1_10collective13CollectiveMmaINS1_40MainloopSm90TmaGmmaWarpSpecializedSparseILi3ENS5_IJNS4_1CILi1EEENSA_ILi2EEESB_EEENS1_35KernelTmaWarpSpecializedCooperativeEEENS5_IJNSA_ILi256EEENSA_ILi128EEESH_EEENS_6half_tENS5_IJNS4_6LayoutINS5_IJiNS5_IJSC_iEEEiEEENS5_IJlNS5_IJSB_SC_EEElEEEEENSK_INS5_IJNS5_IJNS5_IJNSA_ILi8EEESC_NSA_ILi4EEEEEEiEEENS5_IJNS5_IJNSA_ILi16EEESC_SR_EEEiEEEiEEENS5_IJNS5_IJNS5_IJSH_SU_NSA_ILi2048EEEEEENSA_ILi8192EEEEEENS5_IJNS5_IJSB_NSA_ILi1024EEENSA_ILi32EEEEEElEEElEEEEEEEESJ_NS5_IJlSB_lEEENS4_8TiledMMAINS4_8MMA_AtomIJNS4_4SM904GMMA6SPARSE27GMMA_64x128x32_F32F16F16_SSILNS1D_5MajorE0ELS1G_0ELNS1D_7ScaleInE1ELS1H_1ELNS1D_9SparseSelE0EEEEEENSK_INS5_IJSC_SB_SB_EEENS5_IJSB_NSA_ILi0EEES1M_EEEEENS5_IJNS4_10UnderscoreES1P_S1P_EEEEENS4_23SM90_TMA_LOAD_MULTICASTENS4_14ComposedLayoutINS4_7SwizzleILi3ELi4ELi3EEENS4_25smem_sparse_ptr_flag_bitsILi2ELi16EEENSK_INS5_IJNS5_IJSB_SQ_EEENS5_IJSC_NSA_ILi64EEEEEEEEENS5_IJNS5_IJS1M_SH_EEESN_EEEEEEEvNS4_8identityENS4_13SM90_TMA_LOADENS1T_IS1V_NS4_18smem_ptr_flag_bitsILi16EEENSK_INS5_IJSQ_S1Z_EEENS5_IJS1Z_SB_EEEEEEEvS26_EENS_8epilogue10collective6detail29Sm90TmaWarpSpecializedAdapterINS2G_15DefaultEpilogueIfNS5_IJSB_llEEES2K_NS2F_6thread17LinearCombinationIfLi1EffLNS2L_9ScaleType4KindE0ELNS_15FloatRoundStyleE2EfEENS1_15EpilogueDefaultEEEEEvvEEEEvNT_6ParamsE)
        /*01f8*/ 	.short	0x0210
        /*01fa*/ 	.short	0x0570


	//----- nvinfo : EIATTR_SW_WAR
	.align		4
.L_36:
        /*01fc*/ 	.byte	0x04, 0x36
        /*01fe*/ 	.short	(.L_38 - .L_37)
.L_37:
        /*0200*/ 	.word	0x00000008
.L_38:


//--------------------- .nv.callgraph             --------------------------
	.section	.nv.callgraph,"",@"SHT_CUDA_CALLGRAPH"
	.align	4
	.sectionentsize	8
	.align		4
        /*0000*/ 	.word	0x00000000
	.align		4
        /*0004*/ 	.word	0xffffffff
	.align		4
        /*0008*/ 	.word	0x00000000
	.align		4
        /*000c*/ 	.word	0xfffffffe
	.align		4
        /*0010*/ 	.word	0x00000000
	.align		4
        /*0014*/ 	.word	0xfffffffd
	.align		4
        /*0018*/ 	.word	0x00000000
	.align		4
        /*001c*/ 	.word	0xfffffffc


//--------------------- .nv.constant4             --------------------------
	.section	.nv.constant4,"a",@progbits
	.align	8
	.align		8
.nv.constant4:
        /*0000*/ 	.dword	_ZN39_INTERNAL_290f9990_4_k_cu_43b67289_40744cuda3std3__45__cpo5beginE
	.align		8
        /*0008*/ 	.dword	_ZN39_INTERNAL_290f9990_4_k_cu_43b67289_40744cuda3std3__45__cpo3endE
	.align		8
        /*0010*/ 	.dword	_ZN39_INTERNAL_290f9990_4_k_cu_43b67289_40744cuda3std3__45__cpo6cbeginE
	.align		8
        /*0018*/ 	.dword	_ZN39_INTERNAL_290f9990_4_k_cu_43b67289_40744cuda3std3__45__cpo4cendE
	.align		8
        /*0020*/ 	.dword	_ZN39_INTERNAL_290f9990_4_k_cu_43b67289_40744cuda3std3__441_GLOBAL__N__290f9990_4_k_cu_43b67289_40746ignoreE
	.align		8
        /*0028*/ 	.dword	_ZN39_INTERNAL_290f9990_4_k_cu_43b67289_40744cuda3std3__419piecewise_constructE
	.align		8
        /*0030*/ 	.dword	_ZN39_INTERNAL_290f9990_4_k_cu_43b67289_40744cuda3std3__48in_placeE
	.align		8
        /*0038*/ 	.dword	_ZN39_INTERNAL_290f9990_4_k_cu_43b67289_40744cuda3std6ranges3__45__cpo4swapE
	.align		8
        /*0040*/ 	.dword	_ZN39_INTERNAL_290f9990_4_k_cu_43b67289_40744cuda3std6ranges3__45__cpo9iter_moveE
	.align		8
        /*0048*/ 	.dword	_ZN39_INTERNAL_290f9990_4_k_cu_43b67289_40744cute7productE
	.align		8
        /*0050*/ 	.dword	_ZN39_INTERNAL_290f9990_4_k_cu_43b67289_40744cute1_E


//--------------------- .text._ZN7cutlass13device_kernelINS_4gemm6kernel13GemmUniversalIN4cute5tupleIJiiiiEEENS1_10collective13CollectiveMmaINS1_40MainloopSm90TmaGmmaWarpSpecializedSparseILi3ENS5_IJNS4_1CILi1EEENSA_ILi2EEESB_EEENS1_35KernelTmaWarpSpecializedCooperativeEEENS5_IJNSA_ILi256EEENSA_ILi128EEESH_EEENS_6half_tENS5_IJNS4_6LayoutINS5_IJiNS5_IJSC_iEEEiEEENS5_IJlNS5_IJSB_SC_EEElEEEEENSK_INS5_IJNS5_IJNS5_IJNSA_ILi8EEESC_NSA_ILi4EEEEEEiEEENS5_IJNS5_IJNSA_ILi16EEESC_SR_EEEiEEEiEEENS5_IJNS5_IJNS5_IJSH_SU_NSA_ILi2048EEEEEENSA_ILi8192EEEEEENS5_IJNS5_IJSB_NSA_ILi1024EEENSA_ILi32EEEEEElEEElEEEEEEEESJ_NS5_IJlSB_lEEENS4_8TiledMMAINS4_8MMA_AtomIJNS4_4SM904GMMA6SPARSE27GMMA_64x128x32_F32F16F16_SSILNS1D_5MajorE0ELS1G_0ELNS1D_7ScaleInE1ELS1H_1ELNS1D_9SparseSelE0EEEEEENSK_INS5_IJSC_SB_SB_EEENS5_IJSB_NSA_ILi0EEES1M_EEEEENS5_IJNS4_10UnderscoreES1P_S1P_EEEEENS4_23SM90_TMA_LOAD_MULTICASTENS4_14ComposedLayoutINS4_7SwizzleILi3ELi4ELi3EEENS4_25smem_sparse_ptr_flag_bitsILi2ELi16EEENSK_INS5_IJNS5_IJSB_SQ_EEENS5_IJSC_NSA_ILi64EEEEEEEEENS5_IJNS5_IJS1M_SH_EEESN_EEEEEEEvNS4_8identityENS4_13SM90_TMA_LOADENS1T_IS1V_NS4_18smem_ptr_flag_bitsILi16EEENSK_INS5_IJSQ_S1Z_EEENS5_IJS1Z_SB_EEEEEEEvS26_EENS_8epilogue10collective6detail29Sm90TmaWarpSpecializedAdapterINS2G_15DefaultEpilogueIfNS5_IJSB_llEEES2K_NS2F_6thread17LinearCombinationIfLi1EffLNS2L_9ScaleType4KindE0ELNS_15FloatRoundStyleE2EfEENS1_15EpilogueDefaultEEEEEvvEEEEvNT_6ParamsE --------------------------
	.section	.text._ZN7cutlass13device_kernelINS_4gemm6kernel13GemmUniversalIN4cute5tupleIJiiiiEEENS1_10collective13CollectiveMmaINS1_40MainloopSm90TmaGmmaWarpSpecializedSparseILi3ENS5_IJNS4_1CILi1EEENSA_ILi2EEESB_EEENS1_35KernelTmaWarpSpecializedCooperativeEEENS5_IJNSA_ILi256EEENSA_ILi128EEESH_EEENS_6half_tENS5_IJNS4_6LayoutINS5_IJiNS5_IJSC_iEEEiEEENS5_IJlNS5_IJSB_SC_EEElEEEEENSK_INS5_IJNS5_IJNS5_IJNSA_ILi8EEESC_NSA_ILi4EEEEEEiEEENS5_IJNS5_IJNSA_ILi16EEESC_SR_EEEiEEEiEEENS5_IJNS5_IJNS5_IJSH_SU_NSA_ILi2048EEEEEENSA_ILi8192EEEEEENS5_IJNS5_IJSB_NSA_ILi1024EEENSA_ILi32EEEEEElEEElEEEEEEEESJ_NS5_IJlSB_lEEENS4_8TiledMMAINS4_8MMA_AtomIJNS4_4SM904GMMA6SPARSE27GMMA_64x128x32_F32F16F16_SSILNS1D_5MajorE0ELS1G_0ELNS1D_7ScaleInE1ELS1H_1ELNS1D_9SparseSelE0EEEEEENSK_INS5_IJSC_SB_SB_EEENS5_IJSB_NSA_ILi0EEES1M_EEEEENS5_IJNS4_10UnderscoreES1P_S1P_EEEEENS4_23SM90_TMA_LOAD_MULTICASTENS4_14ComposedLayoutINS4_7SwizzleILi3ELi4ELi3EEENS4_25smem_sparse_ptr_flag_bitsILi2ELi16EEENSK_INS5_IJNS5_IJSB_SQ_EEENS5_IJSC_NSA_ILi64EEEEEEEEENS5_IJNS5_IJS1M_SH_EEESN_EEEEEEEvNS4_8identityENS4_13SM90_TMA_LOADENS1T_IS1V_NS4_18smem_ptr_flag_bitsILi16EEENSK_INS5_IJSQ_S1Z_EEENS5_IJS1Z_SB_EEEEEEEvS26_EENS_8epilogue10collective6detail29Sm90TmaWarpSpecializedAdapterINS2G_15DefaultEpilogueIfNS5_IJSB_llEEES2K_NS2F_6thread17LinearCombinationIfLi1EffLNS2L_9ScaleType4KindE0ELNS_15FloatRoundStyleE2EfEENS1_15EpilogueDefaultEEEEEvvEEEEvNT_6ParamsE,"ax",@progbits
	.align	128
.text._ZN7cutlass13device_kernelINS_4gemm6kernel13GemmUniversalIN4cute5tupleIJiiiiEEENS1_10collective13CollectiveMmaINS1_40MainloopSm90TmaGmmaWarpSpecializedSparseILi3ENS5_IJNS4_1CILi1EEENSA_ILi2EEESB_EEENS1_35KernelTmaWarpSpecializedCooperativeEEENS5_IJNSA_ILi256EEENSA_ILi128EEESH_EEENS_6half_tENS5_IJNS4_6LayoutINS5_IJiNS5_IJSC_iEEEiEEENS5_IJlNS5_IJSB_SC_EEElEEEEENSK_INS5_IJNS5_IJNS5_IJNSA_ILi8EEESC_NSA_ILi4EEEEEEiEEENS5_IJNS5_IJNSA_ILi16EEESC_SR_EEEiEEEiEEENS5_IJNS5_IJNS5_IJSH_SU_NSA_ILi2048EEEEEENSA_ILi8192EEEEEENS5_IJNS5_IJSB_NSA_ILi1024EEENSA_ILi32EEEEEElEEElEEEEEEEESJ_NS5_IJlSB_lEEENS4_8TiledMMAINS4_8MMA_AtomIJNS4_4SM904GMMA6SPARSE27GMMA_64x128x32_F32F16F16_SSILNS1D_5MajorE0ELS1G_0ELNS1D_7ScaleInE1ELS1H_1ELNS1D_9SparseSelE0EEEEEENSK_INS5_IJSC_SB_SB_EEENS5_IJSB_NSA_ILi0EEES1M_EEEEENS5_IJNS4_10UnderscoreES1P_S1P_EEEEENS4_23SM90_TMA_LOAD_MULTICASTENS4_14ComposedLayoutINS4_7SwizzleILi3ELi4ELi3EEENS4_25smem_sparse_ptr_flag_bitsILi2ELi16EEENSK_INS5_IJNS5_IJSB_SQ_EEENS5_IJSC_NSA_ILi64EEEEEEEEENS5_IJNS5_IJS1M_SH_EEESN_EEEEEEEvNS4_8identityENS4_13SM90_TMA_LOADENS1T_IS1V_NS4_18smem_ptr_flag_bitsILi16EEENSK_INS5_IJSQ_S1Z_EEENS5_IJS1Z_SB_EEEEEEEvS26_EENS_8epilogue10collective6detail29Sm90TmaWarpSpecializedAdapterINS2G_15DefaultEpilogueIfNS5_IJSB_llEEES2K_NS2F_6thread17LinearCombinationIfLi1EffLNS2L_9ScaleType4KindE0ELNS_15FloatRoundStyleE2EfEENS1_15EpilogueDefaultEEEEEvvEEEEvNT_6ParamsE:
        .type           _ZN7cutlass13device_kernelINS_4gemm6kernel13GemmUniversalIN4cute5tupleIJiiiiEEENS1_10collective13CollectiveMmaINS1_40MainloopSm90TmaGmmaWarpSpecializedSparseILi3ENS5_IJNS4_1CILi1EEENSA_ILi2EEESB_EEENS1_35KernelTmaWarpSpecializedCooperativeEEENS5_IJNSA_ILi256EEENSA_ILi128EEESH_EEENS_6half_tENS5_IJNS4_6LayoutINS5_IJiNS5_IJSC_iEEEiEEENS5_IJlNS5_IJSB_SC_EEElEEEEENSK_INS5_IJNS5_IJNS5_IJNSA_ILi8EEESC_NSA_ILi4EEEEEEiEEENS5_IJNS5_IJNSA_ILi16EEESC_SR_EEEiEEEiEEENS5_IJNS5_IJNS5_IJSH_SU_NSA_ILi2048EEEEEENSA_ILi8192EEEEEENS5_IJNS5_IJSB_NSA_ILi1024EEENSA_ILi32EEEEEElEEElEEEEEEEESJ_NS5_IJlSB_lEEENS4_8TiledMMAINS4_8MMA_AtomIJNS4_4SM904GMMA6SPARSE27GMMA_64x128x32_F32F16F16_SSILNS1D_5MajorE0ELS1G_0ELNS1D_7ScaleInE1ELS1H_1ELNS1D_9SparseSelE0EEEEEENSK_INS5_IJSC_SB_SB_EEENS5_IJSB_NSA_ILi0EEES1M_EEEEENS5_IJNS4_10UnderscoreES1P_S1P_EEEEENS4_23SM90_TMA_LOAD_MULTICASTENS4_14ComposedLayoutINS4_7SwizzleILi3ELi4ELi3EEENS4_25smem_sparse_ptr_flag_bitsILi2ELi16EEENSK_INS5_IJNS5_IJSB_SQ_EEENS5_IJSC_NSA_ILi64EEEEEEEEENS5_IJNS5_IJS1M_SH_EEESN_EEEEEEEvNS4_8identityENS4_13SM90_TMA_LOADENS1T_IS1V_NS4_18smem_ptr_flag_bitsILi16EEENSK_INS5_IJSQ_S1Z_EEENS5_IJS1Z_SB_EEEEEEEvS26_EENS_8epilogue10collective6detail29Sm90TmaWarpSpecializedAdapterINS2G_15DefaultEpilogueIfNS5_IJSB_llEEES2K_NS2F_6thread17LinearCombinationIfLi1EffLNS2L_9ScaleType4KindE0ELNS_15FloatRoundStyleE2EfEENS1_15EpilogueDefaultEEEEEvvEEEEvNT_6ParamsE,@function
        .size           _ZN7cutlass13device_kernelINS_4gemm6kernel13GemmUniversalIN4cute5tupleIJiiiiEEENS1_10collective13CollectiveMmaINS1_40MainloopSm90TmaGmmaWarpSpecializedSparseILi3ENS5_IJNS4_1CILi1EEENSA_ILi2EEESB_EEENS1_35KernelTmaWarpSpecializedCooperativeEEENS5_IJNSA_ILi256EEENSA_ILi128EEESH_EEENS_6half_tENS5_IJNS4_6LayoutINS5_IJiNS5_IJSC_iEEEiEEENS5_IJlNS5_IJSB_SC_EEElEEEEENSK_INS5_IJNS5_IJNS5_IJNSA_ILi8EEESC_NSA_ILi4EEEEEEiEEENS5_IJNS5_IJNSA_ILi16EEESC_SR_EEEiEEEiEEENS5_IJNS5_IJNS5_IJSH_SU_NSA_ILi2048EEEEEENSA_ILi8192EEEEEENS5_IJNS5_IJSB_NSA_ILi1024EEENSA_ILi32EEEEEElEEElEEEEEEEESJ_NS5_IJlSB_lEEENS4_8TiledMMAINS4_8MMA_AtomIJNS4_4SM904GMMA6SPARSE27GMMA_64x128x32_F32F16F16_SSILNS1D_5MajorE0ELS1G_0ELNS1D_7ScaleInE1ELS1H_1ELNS1D_9SparseSelE0EEEEEENSK_INS5_IJSC_SB_SB_EEENS5_IJSB_NSA_ILi0EEES1M_EEEEENS5_IJNS4_10UnderscoreES1P_S1P_EEEEENS4_23SM90_TMA_LOAD_MULTICASTENS4_14ComposedLayoutINS4_7SwizzleILi3ELi4ELi3EEENS4_25smem_sparse_ptr_flag_bitsILi2ELi16EEENSK_INS5_IJNS5_IJSB_SQ_EEENS5_IJSC_NSA_ILi64EEEEEEEEENS5_IJNS5_IJS1M_SH_EEESN_EEEEEEEvNS4_8identityENS4_13SM90_TMA_LOADENS1T_IS1V_NS4_18smem_ptr_flag_bitsILi16EEENSK_INS5_IJSQ_S1Z_EEENS5_IJS1Z_SB_EEEEEEEvS26_EENS_8epilogue10collective6detail29Sm90TmaWarpSpecializedAdapterINS2G_15DefaultEpilogueIfNS5_IJSB_llEEES2K_NS2F_6thread17LinearCombinationIfLi1EffLNS2L_9ScaleType4KindE0ELNS_15FloatRoundStyleE2EfEENS1_15EpilogueDefaultEEEEEvvEEEEvNT_6ParamsE,(.L_x_314 - _ZN7cutlass13device_kernelINS_4gemm6kernel13GemmUniversalIN4cute5tupleIJiiiiEEENS1_10collective13CollectiveMmaINS1_40MainloopSm90TmaGmmaWarpSpecializedSparseILi3ENS5_IJNS4_1CILi1EEENSA_ILi2EEESB_EEENS1_35KernelTmaWarpSpecializedCooperativeEEENS5_IJNSA_ILi256EEENSA_ILi128EEESH_EEENS_6half_tENS5_IJNS4_6LayoutINS5_IJiNS5_IJSC_iEEEiEEENS5_IJlNS5_IJSB_SC_EEElEEEEENSK_INS5_IJNS5_IJNS5_IJNSA_ILi8EEESC_NSA_ILi4EEEEEEiEEENS5_IJNS5_IJNSA_ILi16EEESC_SR_EEEiEEEiEEENS5_IJNS5_IJNS5_IJSH_SU_NSA_ILi2048EEEEEENSA_ILi8192EEEEEENS5_IJNS5_IJSB_NSA_ILi1024EEENSA_ILi32EEEEEElEEElEEEEEEEESJ_NS5_IJlSB_lEEENS4_8TiledMMAINS4_8MMA_AtomIJNS4_4SM904GMMA6SPARSE27GMMA_64x128x32_F32F16F16_SSILNS1D_5MajorE0ELS1G_0ELNS1D_7ScaleInE1ELS1H_1ELNS1D_9SparseSelE0EEEEEENSK_INS5_IJSC_SB_SB_EEENS5_IJSB_NSA_ILi0EEES1M_EEEEENS5_IJNS4_10UnderscoreES1P_S1P_EEEEENS4_23SM90_TMA_LOAD_MULTICASTENS4_14ComposedLayoutINS4_7SwizzleILi3ELi4ELi3EEENS4_25smem_sparse_ptr_flag_bitsILi2ELi16EEENSK_INS5_IJNS5_IJSB_SQ_EEENS5_IJSC_NSA_ILi64EEEEEEEEENS5_IJNS5_IJS1M_SH_EEESN_EEEEEEEvNS4_8identityENS4_13SM90_TMA_LOADENS1T_IS1V_NS4_18smem_ptr_flag_bitsILi16EEENSK_INS5_IJSQ_S1Z_EEENS5_IJS1Z_SB_EEEEEEEvS26_EENS_8epilogue10collective6detail29Sm90TmaWarpSpecializedAdapterINS2G_15DefaultEpilogueIfNS5_IJSB_llEEES2K_NS2F_6thread17LinearCombinationIfLi1EffLNS2L_9ScaleType4KindE0ELNS_15FloatRoundStyleE2EfEENS1_15EpilogueDefaultEEEEEvvEEEEvNT_6ParamsE)
        .other          _ZN7cutlass13device_kernelINS_4gemm6kernel13GemmUniversalIN4cute5tupleIJiiiiEEENS1_10collective13CollectiveMmaINS1_40MainloopSm90TmaGmmaWarpSpecializedSparseILi3ENS5_IJNS4_1CILi1EEENSA_ILi2EEESB_EEENS1_35KernelTmaWarpSpecializedCooperativeEEENS5_IJNSA_ILi256EEENSA_ILi128EEESH_EEENS_6half_tENS5_IJNS4_6LayoutINS5_IJiNS5_IJSC_iEEEiEEENS5_IJlNS5_IJSB_SC_EEElEEEEENSK_INS5_IJNS5_IJNS5_IJNSA_ILi8EEESC_NSA_ILi4EEEEEEiEEENS5_IJNS5_IJNSA_ILi16EEESC_SR_EEEiEEEiEEENS5_IJNS5_IJNS5_IJSH_SU_NSA_ILi2048EEEEEENSA_ILi8192EEEEEENS5_IJNS5_IJSB_NSA_ILi1024EEENSA_ILi32EEEEEElEEElEEEEEEEESJ_NS5_IJlSB_lEEENS4_8TiledMMAINS4_8MMA_AtomIJNS4_4SM904GMMA6SPARSE27GMMA_64x128x32_F32F16F16_SSILNS1D_5MajorE0ELS1G_0ELNS1D_7ScaleInE1ELS1H_1ELNS1D_9SparseSelE0EEEEEENSK_INS5_IJSC_SB_SB_EEENS5_IJSB_NSA_ILi0EEES1M_EEEEENS5_IJNS4_10UnderscoreES1P_S1P_EEEEENS4_23SM90_TMA_LOAD_MULTICASTENS4_14ComposedLayoutINS4_7SwizzleILi3ELi4ELi3EEENS4_25smem_sparse_ptr_flag_bitsILi2ELi16EEENSK_INS5_IJNS5_IJSB_SQ_EEENS5_IJSC_NSA_ILi64EEEEEEEEENS5_IJNS5_IJS1M_SH_EEESN_EEEEEEEvNS4_8identityENS4_13SM90_TMA_LOADENS1T_IS1V_NS4_18smem_ptr_flag_bitsILi16EEENSK_INS5_IJSQ_S1Z_EEENS5_IJS1Z_SB_EEEEEEEvS26_EENS_8epilogue10collective6detail29Sm90TmaWarpSpecializedAdapterINS2G_15DefaultEpilogueIfNS5_IJSB_llEEES2K_NS2F_6thread17LinearCombinationIfLi1EffLNS2L_9ScaleType4KindE0ELNS_15FloatRoundStyleE2EfEENS1_15EpilogueDefaultEEEEEvvEEEEvNT_6ParamsE,@"STO_CUDA_ENTRY STV_DEFAULT"
_ZN7cutlass13device_kernelINS_4gemm6kernel13GemmUniversalIN4cute5tupleIJiiiiEEENS1_10collective13CollectiveMmaINS1_40MainloopSm90TmaGmmaWarpSpecializedSparseILi3ENS5_IJNS4_1CILi1EEENSA_ILi2EEESB_EEENS1_35KernelTmaWarpSpecializedCooperativeEEENS5_IJNSA_ILi256EEENSA_ILi128EEESH_EEENS_6half_tENS5_IJNS4_6LayoutINS5_IJiNS5_IJSC_iEEEiEEENS5_IJlNS5_IJSB_SC_EEElEEEEENSK_INS5_IJNS5_IJNS5_IJNSA_ILi8EEESC_NSA_ILi4EEEEEEiEEENS5_IJNS5_IJNSA_ILi16EEESC_SR_EEEiEEEiEEENS5_IJNS5_IJNS5_IJSH_SU_NSA_ILi2048EEEEEENSA_ILi8192EEEEEENS5_IJNS5_IJSB_NSA_ILi1024EEENSA_ILi32EEEEEElEEElEEEEEEEESJ_NS5_IJlSB_lEEENS4_8TiledMMAINS4_8MMA_AtomIJNS4_4SM904GMMA6SPARSE27GMMA_64x128x32_F32F16F16_SSILNS1D_5MajorE0ELS1G_0ELNS1D_7ScaleInE1ELS1H_1ELNS1D_9SparseSelE0EEEEEENSK_INS5_IJSC_SB_SB_EEENS5_IJSB_NSA_ILi0EEES1M_EEEEENS5_IJNS4_10UnderscoreES1P_S1P_EEEEENS4_23SM90_TMA_LOAD_MULTICASTENS4_14ComposedLayoutINS4_7SwizzleILi3ELi4ELi3EEENS4_25smem_sparse_ptr_flag_bitsILi2ELi16EEENSK_INS5_IJNS5_IJSB_SQ_EEENS5_IJSC_NSA_ILi64EEEEEEEEENS5_IJNS5_IJS1M_SH_EEESN_EEEEEEEvNS4_8identityENS4_13SM90_TMA_LOADENS1T_IS1V_NS4_18smem_ptr_flag_bitsILi16EEENSK_INS5_IJSQ_S1Z_EEENS5_IJS1Z_SB_EEEEEEEvS26_EENS_8epilogue10collective6detail29Sm90TmaWarpSpecializedAdapterINS2G_15DefaultEpilogueIfNS5_IJSB_llEEES2K_NS2F_6thread17LinearCombinationIfLi1EffLNS2L_9ScaleType4KindE0ELNS_15FloatRoundStyleE2EfEENS1_15EpilogueDefaultEEEEEvvEEEEvNT_6ParamsE:
[----:B------:R-:W-:Y:S01]  /*0000*/  LDC R1, c[0x0][0x28] ;  /* 0x00000a00ff017b82 */ /* 0x000fe20000000800 */
[----:B------:R-:W0:Y:S01]  /*0010*/  S2R R0, SR_TID.X ;  /* 0x0000000000007919 */ /* 0x000e220000002100 */
[----:B------:R-:W-:Y:S01]  /*0020*/  ELECT P0, URZ, PT ;  /* 0x00000000003f782f */ /* 0x000fe20003800000 */
[----:B------:R-:W-:Y:S01]  /*0030*/  BSSY B0, `(.L_x_0) ;  /* 0x0000012000007945 */ /* 0x000fe20003800000 */
[--C-:B0-----:R-:W-:Y:S02]  /*0040*/  SHF.R.U32.HI R2, RZ, 0x5, R0.reuse ;  /* 0x00000005ff027819 */ /* 0x101fe40000011600 */
[----:B------:R-:W-:-:S03]  /*0050*/  SHF.R.U32.HI R7, RZ, 0x7, R0 ;  /* 0x00000007ff077819 */ /* 0x000fc60000011600 */
[----:B------:R-:W0:Y:S04]  /*0060*/  SHFL.IDX PT, R5, R2, RZ, 0x1f ;  /* 0x00001fff02057589 */ /* 0x000e2800000e0000 */
[----:B------:R1:W2:Y:S01]  /*0070*/  SHFL.IDX PT, R3, R7, RZ, 0x1f ;  /* 0x00001fff07037589 */ /* 0x0002a200000e0000 */
[----:B0-----:R-:W-:-:S13]  /*0080*/  ISETP.NE.OR P0, PT, R5, RZ, !P0 ;  /* 0x000000ff0500720c */ /* 0x001fda0004705670 */
[----:B-12---:R-:W-:Y:S05]  /*0090*/  @P0 BRA `(.L_x_1) ;  /* 0x00000000002c0947 */ /* 0x006fea0003800000 */
[----:B------:R-:W-:Y:S02]  /*00a0*/  ULDC.64 UR4, c[0x0][0x198] ;  /* 0x0000660000047ab9 */ /* 0x000fe40000000a00 */
[----:B------:R-:W-:Y:S02]  /*00b0*/  UIADD3 UR6, UP0, UR4, 0xf0, URZ ;  /* 0x000000f004067890 */ /* 0x000fe4000ff1e03f */
[----:B------:R-:W-:Y:S02]  /*00c0*/  UIADD3 UR8, UP1, UR4, 0x1f0, URZ ;  /* 0x000001f004087890 */ /* 0x000fe4000ff3e03f */
[----:B------:R-:W-:Y:S02]  /*00d0*/  UIADD3 UR4, UP2, UR4, 0x2f0, URZ ;  /* 0x000002f004047890 */ /* 0x000fe4000ff5e03f */
[----:B------:R-:W-:Y:S02]  /*00e0*/  UIADD3.X UR7, URZ, UR5, URZ, UP0, !UPT ;  /* 0x000000053f077290 */ /* 0x000fe400087fe43f */
[----:B------:R-:W-:-:S02]  /*00f0*/  UIADD3.X UR9, URZ, UR5, URZ, UP1, !UPT ;  /* 0x000000053f097290 */ /* 0x000fc40008ffe43f */
[----:B------:R-:W-:-:S05]  /*0100*/  UIADD3.X UR5, URZ, UR5, URZ, UP2, !UPT ;  /* 0x000000053f057290 */ /* 0x000fca00097fe43f */
[----:B------:R0:W-:Y:S02]  /*0110*/  UTMACCTL.PF [UR6] ;  /* 0x00000000060079b9 */ /* 0x0001e40008040000 */
[----:B------:R0:W-:Y:S02]  /*0120*/  UTMACCTL.PF [UR8] ;  /* 0x00000000080079b9 */ /* 0x0001e40008040000 */
[----:B------:R0:W-:Y:S02]  /*0130*/  UTMACCTL.PF [UR4] ;  /* 0x00000000040079b9 */ /* 0x0001e40008040000 */
[----:B0-----:R-:W-:Y:S01]  /*0140*/  NOP ;  /* 0x0000000000007918 */ /* 0x001fe20000000000 */
.L_x_1:
[----:B------:R-:W-:Y:S05]  /*0150*/  BSYNC B0 ;  /* 0x0000000000007941 */ /* 0x000fea0003800000 */
.L_x_0:
[----:B------:R-:W0:Y:S02]  /*0160*/  SHFL.IDX PT, R4, R2, RZ, 0x1f ;  /* 0x00001fff02047589 */ /* 0x000e2400000e0000 */
[----:B0-----:R-:W-:-:S13]  /*0170*/  ISETP.NE.AND P0, PT, R4, RZ, PT ;  /* 0x000000ff0400720c */ /* 0x001fda0003f05270 */
[----:B------:R-:W-:Y:S05]  /*0180*/  @P0 BRA `(.L_x_2) ;  /* 0x0000000000500947 */ /* 0x000fea0003800000 */
[----:B------:R-:W0:Y:S01]  /*0190*/  S2UR UR8, SR_CgaCtaId ;  /* 0x00000000000879c3 */ /* 0x000e220000008800 */
[----:B------:R-:W-:Y:S01]  /*01a0*/  UMOV UR4, 0x400 ;  /* 0x0000040000047882 */ /* 0x000fe20000000000 */
[----:B------:R-:W-:Y:S01]  /*01b0*/  UMOV UR5, 0x1 ;  /* 0x0000000100057882 */ /* 0x000fe20000000000 */
[----:B------:R-:W-:Y:S01]  /*01c0*/  UMOV UR6, 0x4 ;  /* 0x0000000400067882 */ /* 0x000fe20000000000 */
[----:B------:R-:W-:Y:S01]  /*01d0*/  ELECT P0, URZ, PT ;  /* 0x00000000003f782f */ /* 0x000fe20003800000 */
[----:B------:R-:W-:-:S04]  /*01e0*/  UIADD3 UR6, -UR6, 0x100000, URZ ;  /* 0x0010000006067890 */ /* 0x000fc8000fffe13f */
[----:B------:R-:W-:Y:S02]  /*01f0*/  USHF.L.U32 UR7, UR6, 0xb, URZ ;  /* 0x0000000b06077899 */ /* 0x000fe4000800063f */
[----:B------:R-:W-:Y:S02]  /*0200*/  USHF.L.U32 UR6, UR6, 0x1, URZ ;  /* 0x0000000106067899 */ /* 0x000fe4000800063f */
[----:B0-----:R-:W-:Y:S02]  /*0210*/  ULEA UR8, UR8, UR4, 0x18 ;  /* 0x0000000408087291 */ /* 0x001fe4000f8ec03f */
[----:B------:R-:W-:-:S04]  /*0220*/  UIADD3 UR4, -UR5, 0x100000, URZ ;  /* 0x0010000005047890 */ /* 0x000fc8000fffe13f */
[----:B------:R-:W-:Y:S02]  /*0230*/  USHF.L.U32 UR5, UR4, 0xb, URZ ;  /* 0x0000000b04057899 */ /* 0x000fe4000800063f */
[----:B------:R-:W-:Y:S01]  /*0240*/  USHF.L.U32 UR4, UR4, 0x1, URZ ;  /* 0x0000000104047899 */ /* 0x000fe2000800063f */
[----:B------:R-:W0:Y:S11]  /*0250*/  FENCE.VIEW.ASYNC.S ;  /* 0x00000000000073c6 */ /* 0x000e360000000000 */
[----:B0-----:R0:W1:Y:S01]  /*0260*/  SYNCS.EXCH.64 URZ, [UR8], UR4 ;  /* 0x00000004083f75b2 */ /* 0x0010620008000100 */
[----:B------:R0:W2:Y:S01]  /*0270*/  SYNCS.EXCH.64 URZ, [UR8+0x18], UR6 ;  /* 0x00001806083f75b2 */ /* 0x0000a20008000100 */
[----:B------:R0:W3:Y:S01]  /*0280*/  SYNCS.EXCH.64 URZ, [UR8+0x8], UR4 ;  /* 0x00000804083f75b2 */ /* 0x0000e20008000100 */
[----:B------:R0:W4:Y:S01]  /*0290*/  SYNCS.EXCH.64 URZ, [UR8+0x20], UR6 ;  /* 0x00002006083f75b2 */ /* 0x0001220008000100 */
[----:B------:R0:W0:Y:S01]  /*02a0*/  SYNCS.EXCH.64 URZ, [UR8+0x10], UR4 ;  /* 0x00001004083f75b2 */ /* 0x0000220008000100 */
[----:B------:R0:W0:Y:S01]  /*02b0*/  SYNCS.EXCH.64 URZ, [UR8+0x28], UR6 ;  /* 0x00002806083f75b2 */ /* 0x0000220008000100 */
[----:B------:R-:W-:Y:S01]  /*02c0*/  NOP ;  /* 0x0000000000007918 */ /* 0x000fe20000000000 */
.L_x_2:
[----:B------:R-:W5:Y:S01]  /*02d0*/  SHFL.IDX PT, R2, R2, RZ, 0x1f ;  /* 0x00001fff02027589 */ /* 0x000f6200000e0000 */
[----:B------:R-:W-:Y:S01]  /*02e0*/  SHF.R.S32.HI R9, RZ, 0x1f, R0 ;  /* 0x0000001fff097819 */ /* 0x000fe20000011400 */
[----:B0-----:R-:W0:Y:S01]  /*02f0*/  S2UR UR8, SR_CTAID.X ;  /* 0x00000000000879c3 */ /* 0x001e220000002500 */
[----:B------:R-:W-:Y:S01]  /*0300*/  ELECT P0, URZ, PT ;  /* 0x00000000003f782f */ /* 0x000fe20003800000 */
[----:B------:R-:W1:Y:S01]  /*0310*/  S2R R10, SR_CTAID.Y ;  /* 0x00000000000a7919 */ /* 0x000e620000002600 */
[----:B------:R-:W-:Y:S01]  /*0320*/  LEA.HI R9, R9, R0, RZ, 0x7 ;  /* 0x0000000009097211 */ /* 0x000fe200078f38ff */
[----:B------:R-:W-:Y:S01]  /*0330*/  ULDC UR4, c[0x0][0x154] ;  /* 0x0000550000047ab9 */ /* 0x000fe20000000800 */
[----:B------:R-:W-:Y:S01]  /*0340*/  SHF.R.S32.HI R15, RZ, 0x1f, R4 ;  /* 0x0000001fff0f7819 */ /* 0x000fe20000011404 */
[----:B------:R-:W-:Y:S01]  /*0350*/  VIADD R16, R3, 0xffffffff ;  /* 0xffffffff03107836 */ /* 0x000fe20000000000 */
[----:B------:R-:W-:Y:S01]  /*0360*/  LOP3.LUT R9, R9, 0xffffff80, RZ, 0xc0, !PT ;  /* 0xffffff8009097812 */ /* 0x000fe200078ec0ff */
[----:B------:R-:W2:Y:S01]  /*0370*/  LDC R14, c[0x0][0x140] ;  /* 0x00005000ff0e7b82 */ /* 0x000ea20000000800 */
[----:B------:R-:W-:Y:S01]  /*0380*/  LEA.HI R15, R15, R4, RZ, 0x2 ;  /* 0x000000040f0f7211 */ /* 0x000fe200078f10ff */
[----:B------:R-:W-:Y:S01]  /*0390*/  NOP ;  /* 0x0000000000007918 */ /* 0x000fe20000000000 */
[----:B------:R-:W-:Y:S01]  /*03a0*/  NOP ;  /* 0x0000000000007918 */ /* 0x000fe20000000000 */
[----:B------:R-:W-:Y:S01]  /*03b0*/  IMAD.IADD R9, R0, 0x1, -R9 ;  /* 0x0000000100097824 */ /* 0x000fe200078e0a09 */
[----:B------:R-:W-:-:S02]  /*03c0*/  LOP3.LUT R15, R15, 0x3ffffffc, RZ, 0xc0, !PT ;  /* 0x3ffffffc0f0f7812 */ /* 0x000fc400078ec0ff */
[----:B------:R-:W-:Y:S01]  /*03d0*/  ISETP.GE.U32.AND P5, PT, R16, 0x2, PT ;  /* 0x000000021000780c */ /* 0x000fe20003fa6070 */
[----:B------:R-:W3:Y:S01]  /*03e0*/  LDC R12, c[0x0][0x144] ;  /* 0x00005100ff0c7b82 */ /* 0x000ee20000000800 */
[----:B------:R-:W-:Y:S01]  /*03f0*/  SHF.R.S32.HI R6, RZ, 0x1f, R9 ;  /* 0x0000001fff067819 */ /* 0x000fe20000011409 */
[----:B------:R-:W-:Y:S01]  /*0400*/  IMAD.IADD R15, R4, 0x1, -R15 ;  /* 0x00000001040f7824 */ /* 0x000fe200078e0a0f */
[----:B------:R-:W-:Y:S02]  /*0410*/  LOP3.LUT P2, RZ, R9, 0x7, RZ, 0xc0, !PT ;  /* 0x0000000709ff7812 */ /* 0x000fe4000784c0ff */
[----:B------:R-:W-:Y:S02]  /*0420*/  LEA.HI R6, R6, R9, RZ, 0x3 ;  /* 0x0000000906067211 */ /* 0x000fe400078f18ff */
[----:B-----5:R-:W-:Y:S02]  /*0430*/  ISETP.NE.OR P0, PT, R2, RZ, !P0 ;  /* 0x000000ff0200720c */ /* 0x020fe40004705670 */
[----:B------:R-:W-:-:S02]  /*0440*/  SHF.R.S32.HI R2, RZ, 0x3, R6 ;  /* 0x00000003ff027819 */ /* 0x000fc40000011406 */
[----:B------:R-:W-:Y:S02]  /*0450*/  SHF.R.S32.HI R13, RZ, 0x1f, R6 ;  /* 0x0000001fff0d7819 */ /* 0x000fe40000011406 */
[----:B0-----:R-:W-:Y:S02]  /*0460*/  I2FP.F32.U32 R4, UR8 ;  /* 0x0000000800047c45 */ /* 0x001fe40008201000 */
[----:B------:R-:W-:Y:S02]  /*0470*/  LEA.HI R13, R13, R2, RZ, 0x2 ;  /* 0x000000020d0d7211 */ /* 0x000fe400078f10ff */
[----:B--2---:R-:W-:Y:S02]  /*0480*/  ISETP.EQ.U32.AND P3, PT, R14, 0x1, PT ;  /* 0x000000010e00780c */ /* 0x004fe40003f62070 */
[----:B-1----:R-:W-:Y:S01]  /*0490*/  I2FP.F32.U32 R8, R10 ;  /* 0x0000000a00087245 */ /* 0x002fe20000201000 */
[----:B------:R-:W-:Y:S01]  /*04a0*/  VOTEU.ALL UP0, P0 ;  /* 0x00000000003f7886 */ /* 0x000fe20000000000 */
[----:B------:R-:W-:Y:S01]  /*04b0*/  LOP3.LUT R13, R13, 0xfffffffc, RZ, 0xc0, !PT ;  /* 0xfffffffc0d0d7812 */ /* 0x000fe200078ec0ff */
[----:B------:R-:W-:-:S02]  /*04c0*/  VOTEU.ALL UP1, P0 ;  /* 0x00000000003f7886 */ /* 0x000fc40000020000 */
[----:B------:R-:W-:Y:S01]  /*04d0*/  FMUL R8, R8, UR4 ;  /* 0x0000000408087c20 */ /* 0x000fe20008400000 */
[----:B------:R-:W0:Y:S01]  /*04e0*/  @!UP0 S2UR UR7, SR_CgaCtaId ;  /* 0x00000000000789c3 */ /* 0x000e220000008800 */
[----:B------:R-:W-:Y:S01]  /*04f0*/  IMAD.IADD R6, R2, 0x1, -R13 ;  /* 0x0000000102067824 */ /* 0x000fe200078e0a0d */
[----:B------:R-:W-:Y:S01]  /*0500*/  ULDC UR4, c[0x0][0x150] ;  /* 0x0000540000047ab9 */ /* 0x000fe20000000800 */
[----:B------:R-:W-:Y:S01]  /*0510*/  SHF.R.S32.HI R2, RZ, 0x1f, R5 ;  /* 0x0000001fff027819 */ /* 0x000fe20000011405 */
[----:B------:R-:W-:Y:S01]  /*0520*/  FMUL R4, R4, UR4 ;  /* 0x0000000404047c20 */ /* 0x000fe20008400000 */
[----:B------:R-:W1:Y:S01]  /*0530*/  F2I.U32.TRUNC.NTZ R8, R8 ;  /* 0x0000000800087305 */ /* 0x000e62000020f000 */
[----:B------:R-:W-:Y:S01]  /*0540*/  IMAD R6, R15, 0x4, R6 ;  /* 0x000000040f067824 */ /* 0x000fe200078e0206 */
[----:B------:R-:W-:Y:S01]  /*0550*/  LEA.HI R2, R2, R5, RZ, 0x2 ;  /* 0x0000000502027211 */ /* 0x000fe200078f10ff */
[----:B------:R-:W2:Y:S01]  /*0560*/  LDC R13, c[0x0][0x148] ;  /* 0x00005200ff0d7b82 */ /* 0x000ea20000000800 */
[----:B------:R-:W-:Y:S01]  /*0570*/  UMOV UR4, 0x20 ;  /* 0x0000002000047882 */ /* 0x000fe20000000000 */
[----:B------:R-:W-:Y:S01]  /*0580*/  IMAD.SHL.U32 R15, R6, 0x4, RZ ;  /* 0x00000004060f7824 */ /* 0x000fe200078e00ff */
[----:B------:R-:W-:Y:S01]  /*0590*/  LOP3.LUT R2, R2, 0xfffffffc, RZ, 0xc0, !PT ;  /* 0xfffffffc02027812 */ /* 0x000fe200078ec0ff */
[----:B------:R-:W-:Y:S01]  /*05a0*/  @!UP0 UMOV UR6, 0x400 ;  /* 0x0000040000068882 */ /* 0x000fe20000000000 */
[----:B------:R-:W5:Y:S01]  /*05b0*/  F2I.U32.TRUNC.NTZ R4, R4 ;  /* 0x0000000400047305 */ /* 0x000f62000020f000 */
[----:B------:R-:W-:-:S04]  /*05c0*/  @!UP0 UIADD3 UR4, -UR4, 0x100000, URZ ;  /* 0x0010000004048890 */ /* 0x000fc8000fffe13f */
[----:B------:R-:W-:Y:S02]  /*05d0*/  @!UP0 USHF.L.U32 UR5, UR4, 0xb, URZ ;  /* 0x0000000b04058899 */ /* 0x000fe4000800063f */
[----:B------:R-:W-:Y:S01]  /*05e0*/  @!UP0 USHF.L.U32 UR4, UR4, 0x1, URZ ;  /* 0x0000000104048899 */ /* 0x000fe2000800063f */
[----:B------:R-:W-:Y:S01]  /*05f0*/  LOP3.LUT R6, R6, 0xc, R15, 0x78, !PT ;  /* 0x0000000c06067812 */ /* 0x000fe200078e780f */
[----:B------:R-:W-:Y:S02]  /*0600*/  IMAD.IADD R5, R5, 0x1, -R2 ;  /* 0x0000000105057824 */ /* 0x000fe400078e0a02 */
[----:B-1----:R-:W-:-:S03]  /*0610*/  IMAD.MOV R18, RZ, RZ, -R8 ;  /* 0x000000ffff127224 */ /* 0x002fc600078e0a08 */
[----:B------:R-:W-:Y:S01]  /*0620*/  ISETP.NE.AND P1, PT, R5, 0x3, PT ;  /* 0x000000030500780c */ /* 0x000fe20003f25270 */
[----:B0-----:R-:W-:-:S03]  /*0630*/  @!UP0 ULEA UR6, UR7, UR6, 0x18 ;  /* 0x0000000607068291 */ /* 0x001fc6000f8ec03f */
[----:B------:R-:W-:Y:S01]  /*0640*/  ISETP.EQ.OR P1, PT, R5, RZ, !P1 ;  /* 0x000000ff0500720c */ /* 0x000fe20004f22670 */
[----:B------:R-:W-:Y:S01]  /*0650*/  VOTEU.ALL UP0, P0 ;  /* 0x00000000003f7886 */ /* 0x000fe20000000000 */
[----:B------:R-:W-:Y:S01]  /*0660*/  ISETP.LT.U32.AND P0, PT, R6, 0x2, !P2 ;  /* 0x000000020600780c */ /* 0x000fe20005701070 */
[----:B-----5:R-:W-:Y:S01]  /*0670*/  IMAD.MOV R15, RZ, RZ, -R4 ;  /* 0x000000ffff0f7224 */ /* 0x020fe200078e0a04 */
[C---:B------:R-:W-:Y:S02]  /*0680*/  ISETP.EQ.AND P1, PT, R3.reuse, RZ, P1 ;  /* 0x000000ff0300720c */ /* 0x040fe40000f22270 */
[----:B------:R-:W-:Y:S01]  /*0690*/  ISETP.NE.AND P2, PT, R3, RZ, PT ;  /* 0x000000ff0300720c */ /* 0x000fe20003f45270 */
[----:B--2---:R-:W-:Y:S01]  /*06a0*/  IMAD R9, R13, R18, R10 ;  /* 0x000000120d097224 */ /* 0x004fe200078e020a */
[----:B------:R-:W-:Y:S01]  /*06b0*/  SEL R4, RZ, 0x1, !P1 ;  /* 0x00000001ff047807 */ /* 0x000fe20004800000 */
[----:B---3--:R-:W-:Y:S01]  /*06c0*/  IMAD R12, R12, R15, UR8 ;  /* 0x000000080c0c7e24 */ /* 0x008fe2000f8e020f */
[----:B------:R-:W0:Y:S02]  /*06d0*/  FENCE.VIEW.ASYNC.S ;  /* 0x00000000000073c6 */ /* 0x000e240000000000 */
[----:B0-----:R0:W1:Y:S01]  /*06e0*/  @!UP0 SYNCS.EXCH.64 URZ, [UR6+0x40], UR4 ;  /* 0x00004004063f85b2 */ /* 0x0010620008000100 */
[----:B------:R-:W-:-:S02]  /*06f0*/  ISETP.NE.AND P4, PT, R9, R6, PT ;  /* 0x000000060900720c */ /* 0x000fc40003f85270 */
[----:B------:R-:W-:Y:S02]  /*0700*/  SEL R4, R4, 0x2, P5 ;  /* 0x0000000204047807 */ /* 0x000fe40002800000 */
[----:B------:R-:W-:-:S04]  /*0710*/  ISETP.EQ.OR P4, PT, R12, RZ, !P4 ;  /* 0x000000ff0c00720c */ /* 0x000fc80006782670 */
[----:B------:R-:W-:Y:S01]  /*0720*/  PLOP3.LUT P0, PT, P0, P4, PT, 0x80, 0x0 ;  /* 0x000000000000781c */ /* 0x000fe20000709070 */
[----:B------:R0:W2:Y:S01]  /*0730*/  @!UP1 SYNCS.EXCH.64 URZ, [UR6+0x48], UR4 ;  /* 0x00004804063f95b2 */ /* 0x0000a20008000100 */
[----:B------:R-:W-:Y:S01]  /*0740*/  NOP ;  /* 0x0000000000007918 */ /* 0x000fe20000000000 */
[----:B------:R-:W-:Y:S10]  /*0750*/  @!P3 BRA `(.L_x_3) ;  /* 0x000000000008b947 */ /* 0x000ff40003800000 */
[----:B-12-4-:R-:W-:Y:S01]  /*0760*/  UCGABAR_ARV ;  /* 0x00000000000079c7 */ /* 0x016fe20008000000 */
[----:B------:R-:W-:Y:S05]  /*0770*/  BRA `(.L_x_4) ;  /* 0x0000000000047947 */ /* 0x000fea0003800000 */
.L_x_3:
[----:B-12-4-:R-:W-:Y:S01]  /*0780*/  NOP ;  /* 0x0000000000007918 */ /* 0x016fe20000000000 */
.L_x_4:
[----:B------:R-:W1:Y:S01]  /*0790*/  LDC R2, c[0x0][0x75c] ;  /* 0x0001d700ff027b82 */ /* 0x000e620000000800 */
[----:B------:R-:W-:Y:S01]  /*07a0*/  IMAD.MOV.U32 R3, RZ, RZ, RZ ;  /* 0x000000ffff037224 */ /* 0x000fe200078e00ff */
[----:B-1----:R-:W-:Y:S01]  /*07b0*/  ISETP.NE.AND P4, PT, R2, 0x1, PT ;  /* 0x000000010200780c */ /* 0x002fe20003f85270 */
[----:B------:R-:W-:-:S12]  /*07c0*/  IMAD.U32 R2, RZ, RZ, UR8 ;  /* 0x00000008ff027e24 */ /* 0x000fd8000f8e00ff */
[----:B------:R-:W1:Y:S01]  /*07d0*/  @P4 LDC R15, c[0x0][0x10] ;  /* 0x00000400ff0f4b82 */ /* 0x000e620000000800 */
[----:B------:R-:W-:Y:S02]  /*07e0*/  @P4 IMAD.MOV.U32 R11, RZ, RZ, RZ ;  /* 0x000000ffff0b4224 */ /* 0x000fe400078e00ff */
[----:B------:R-:W-:-:S05]  /*07f0*/  @P4 IMAD.MOV.U32 R17, RZ, RZ, RZ ;  /* 0x000000ffff114224 */ /* 0x000fca00078e00ff */
[----:B------:R-:W2:Y:S01]  /*0800*/  @!P4 LDC R9, c[0x0][0xc] ;  /* 0x00000300ff09cb82 */ /* 0x000ea20000000800 */
[----:B-1----:R-:W-:-:S04]  /*0810*/  @P4 IMAD.WIDE.U32 R14, R15, UR8, R10 ;  /* 0x000000080f0e4c25 */ /* 0x002fc8000f8e000a */
[----:B--2---:R-:W-:-:S04]  /*0820*/  @!P4 IMAD.WIDE.U32 R8, R10, R9, R2 ;  /* 0x000000090a08c225 */ /* 0x004fc800078e0002 */
[----:B------:R-:W-:Y:S02]  /*0830*/  @P4 IMAD.MOV.U32 R2, RZ, RZ, R14 ;  /* 0x000000ffff024224 */ /* 0x000fe400078e000e */
[----:B------:R-:W-:Y:S02]  /*0840*/  @P4 IMAD.IADD R3, R15, 0x1, R17 ;  /* 0x000000010f034824 */ /* 0x000fe400078e0211 */
[----:B------:R-:W-:Y:S02]  /*0850*/  @!P4 IMAD.MOV.U32 R2, RZ, RZ, R8 ;  /* 0x000000ffff02c224 */ /* 0x000fe400078e0008 */
[----:B------:R-:W-:Y:S01]  /*0860*/  @!P4 IMAD.MOV.U32 R3, RZ, RZ, R9 ;  /* 0x000000ffff03c224 */ /* 0x000fe200078e0009 */
[----:B------:R-:W-:Y:S06]  /*0870*/  @!P3 BRA `(.L_x_5) ;  /* 0x00000000000cb947 */ /* 0x000fec0003800000 */
[----:B------:R-:W-:Y:S01]  /*0880*/  UCGABAR_WAIT ;  /* 0x0000000000007dc7 */ /* 0x000fe20008000000 */
[----:B------:R-:W-:Y:S01]  /*0890*/  CCTL.IVALL ;  /* 0x00000000ff00798f */ /* 0x000fe20002000000 */
[----:B------:R-:W-:Y:S05]  /*08a0*/  BRA `(.L_x_6) ;  /* 0x0000000000047947 */ /* 0x000fea0003800000 */
.L_x_5:
[----:B------:R-:W-:Y:S06]  /*08b0*/  BAR.SYNC.DEFER_BLOCKING 0x0 ;  /* 0x0000000000007b1d */ /* 0x000fec0000010000 */
.L_x_6:
[----:B------:R-:W-:Y:S05]  /*08c0*/  @!P2 BRA `(.L_x_7) ;  /* 0x0000009c00cca947 */ /* 0x000fea0003800000 */
[----:B------:R-:W-:-:S13]  /*08d0*/  ISETP.GT.U32.AND P1, PT, R16, 0x1, PT ;  /* 0x000000011000780c */ /* 0x000fda0003f24070 */
[----:B0-----:R-:W-:Y:S05]  /*08e0*/  @P1 EXIT ;  /* 0x000000000000194d */ /* 0x001fea0003800000 */
[----:B------:R-:W-:Y:S01]  /*08f0*/  ULDC.64 UR4, c[0x0][0x750] ;  /* 0x0001d40000047ab9 */ /* 0x000fe20000000a00 */
[----:B------:R-:W-:Y:S01]  /*0900*/  PRMT R14, RZ, 0x7610, R14 ;  /* 0x00007610ff0e7816 */ /* 0x000fe2000000000e */
[----:B------:R-:W-:Y:S01]  /*0910*/  IMAD.MOV.U32 R9, RZ, RZ, -0x1 ;  /* 0xffffffffff097424 */ /* 0x000fe200078e00ff */
[----:B------:R-:W-:Y:S01]  /*0920*/  ISETP.GE.U32.AND P1, PT, R2, UR4, PT ;  /* 0x0000000402007c0c */ /* 0x000fe2000bf26070 */
[----:B------:R-:W-:Y:S02]  /*0930*/  IMAD.MOV.U32 R8, RZ, RZ, -0x1 ;  /* 0xffffffffff087424 */ /* 0x000fe400078e00ff */
[----:B------:R-:W-:Y:S01]  /*0940*/  IMAD.MOV.U32 R5, RZ, RZ, -0x1 ;  /* 0xffffffffff057424 */ /* 0x000fe200078e00ff */
[----:B------:R-:W-:-:S13]  /*0950*/  ISETP.GE.U32.AND.EX P1, PT, R3, UR5, PT, P1 ;  /* 0x0000000503007c0c */ /* 0x000fda000bf26110 */
[----:B------:R-:W-:Y:S05]  /*0960*/  @P1 BRA `(.L_x_8) ;  /* 0x0000000400281947 */ /* 0x000fea0003800000 */
[----:B------:R-:W0:Y:S01]  /*0970*/  LDC.64 R20, c[0x0][0x728] ;  /* 0x0001ca00ff147b82 */ /* 0x000e220000000a00 */
[----:B------:R-:W-:Y:S02]  /*0980*/  IMAD.MOV.U32 R8, RZ, RZ, R2 ;  /* 0x000000ffff087224 */ /* 0x000fe400078e0002 */
[----:B------:R-:W-:-:S05]  /*0990*/  IMAD.MOV.U32 R9, RZ, RZ, R3 ;  /* 0x000000ffff097224 */ /* 0x000fca00078e0003 */
[----:B------:R-:W1:Y:S08]  /*09a0*/  LDC R22, c[0x0][0x730] ;  /* 0x0001cc00ff167b82 */ /* 0x000e700000000800 */
[----:B------:R-:W2:Y:S01]  /*09b0*/  LDC.64 R24, c[0x0][0x720] ;  /* 0x0001c800ff187b82 */ /* 0x000ea20000000a00 */
[----:B0-----:R-:W-:-:S04]  /*09c0*/  ISETP.NE.U32.AND P1, PT, R20, RZ, PT ;  /* 0x000000ff1400720c */ /* 0x001fc80003f25070 */
[----:B------:R-:W-:-:S13]  /*09d0*/  ISETP.NE.AND.EX P1, PT, R21, RZ, PT, P1 ;  /* 0x000000ff1500720c */ /* 0x000fda0003f25310 */
[----:B-12---:R-:W-:Y:S05]  /*09e0*/  @!P1 BRA `(.L_x_9) ;  /* 0x0000000000289947 */ /* 0x006fea0003800000 */
[----:B------:R-:W0:Y:S02]  /*09f0*/  LDC R5, c[0x0][0x734] ;  /* 0x0001cd00ff057b82 */ /* 0x000e240000000800 */
[----:B0-----:R-:W-:-:S05]  /*0a00*/  IADD3 R5, P1, R2, R5, RZ ;  /* 0x0000000502057210 */ /* 0x001fca0007f3e0ff */
[----:B------:R-:W-:-:S04]  /*0a10*/  IMAD.X R19, RZ, RZ, R3, P1 ;  /* 0x000000ffff137224 */ /* 0x000fc800008e0603 */
[----:B------:R-:W-:-:S04]  /*0a20*/  IMAD.WIDE.U32 R8, R19, R20, RZ ;  /* 0x0000001413087225 */ /* 0x000fc800078e00ff */
[----:B------:R-:W-:-:S04]  /*0a30*/  IMAD.WIDE.U32 R14, P1, R5, R21, R8 ;  /* 0x00000015050e7225 */ /* 0x000fc80007820008 */
[----:B------:R-:W-:-:S04]  /*0a40*/  IMAD.WIDE.U32 R8, R5, R20, RZ ;  /* 0x0000001405087225 */ /* 0x000fc800078e00ff */
[----:B------:R-:W-:Y:S01]  /*0a50*/  IMAD.X R17, RZ, RZ, RZ, P1 ;  /* 0x000000ffff117224 */ /* 0x000fe200008e06ff */
[----:B------:R-:W-:Y:S01]  /*0a60*/  IADD3 RZ, P1, R9, R14, RZ ;  /* 0x0000000e09ff7210 */ /* 0x000fe20007f3e0ff */
[----:B------:R-:W-:-:S04]  /*0a70*/  IMAD.MOV.U32 R16, RZ, RZ, R15 ;  /* 0x000000ffff107224 */ /* 0x000fc800078e000f */
[----:B------:R-:W-:-:S08]  /*0a80*/  IMAD.WIDE.U32.X R8, R19, R21, R16, P1 ;  /* 0x0000001513087225 */ /* 0x000fd000008e0410 */
.L_x_9:
[-CC-:B------:R-:W-:Y:S01]  /*0a90*/  SHF.R.U64 R27, R8, R22.reuse, R9.reuse ;  /* 0x00000016081b7219 */ /* 0x180fe20000001209 */
[----:B------:R-:W0:Y:S01]  /*0aa0*/  LDC R16, c[0x0][0x718] ;  /* 0x0001c600ff107b82 */ /* 0x000e220000000800 */
[----:B------:R-:W-:Y:S01]  /*0ab0*/  SHF.R.U32.HI R5, RZ, R22, R9 ;  /* 0x00000016ff057219 */ /* 0x000fe20000011609 */
[----:B------:R-:W-:Y:S01]  /*0ac0*/  IMAD R29, R13, R18, R10 ;  /* 0x000000120d1d7224 */ /* 0x000fe200078e020a */
[----:B------:R-:W-:-:S05]  /*0ad0*/  IADD3 R11, P1, RZ, -R27, RZ ;  /* 0x8000001bff0b7210 */ /* 0x000fca0007f3e0ff */
[----:B------:R-:W1:Y:S01]  /*0ae0*/  LDC.64 R22, c[0x0][0x740] ;  /* 0x0001d000ff167b82 */ /* 0x000e620000000a00 */
[----:B------:R-:W-:Y:S02]  /*0af0*/  IMAD.X R5, RZ, RZ, ~R5, P1 ;  /* 0x000000ffff057224 */ /* 0x000fe400008e0e05 */
[----:B------:R-:W-:-:S04]  /*0b00*/  IMAD.WIDE.U32 R8, R11, R24, R2 ;  /* 0x000000180b087225 */ /* 0x000fc800078e0002 */
[----:B------:R-:W-:Y:S01]  /*0b10*/  IMAD R14, R5, R24, RZ ;  /* 0x00000018050e7224 */ /* 0x000fe200078e02ff */
[----:B------:R-:W2:Y:S03]  /*0b20*/  LDC R15, c[0x0][0x708] ;  /* 0x0001c200ff0f7b82 */ /* 0x000ea60000000800 */
[----:B------:R-:W-:Y:S02]  /*0b30*/  IMAD R5, R11, R25, R14 ;  /* 0x000000190b057224 */ /* 0x000fe400078e020e */
[----:B------:R-:W-:Y:S02]  /*0b40*/  IMAD.MOV.U32 R14, RZ, RZ, -0x1 ;  /* 0xffffffffff0e7424 */ /* 0x000fe400078e00ff */
[----:B------:R-:W-:Y:S01]  /*0b50*/  IMAD.IADD R5, R9, 0x1, R5 ;  /* 0x0000000109057824 */ /* 0x000fe200078e0205 */
[----:B------:R-:W3:Y:S04]  /*0b60*/  LDC R21, c[0x0][0x758] ;  /* 0x0001d600ff157b82 */ /* 0x000ee80000000800 */
[----:B0-----:R-:W-:-:S02]  /*0b70*/  SHF.R.U64 R19, R8, R16, R5 ;  /* 0x0000001008137219 */ /* 0x001fc40000001205 */
[----:B------:R-:W-:Y:S01]  /*0b80*/  SHF.R.U32.HI R8, RZ, R16, R5 ;  /* 0x00000010ff087219 */ /* 0x000fe20000011605 */
[----:B------:R-:W-:Y:S01]  /*0b90*/  IMAD.MOV.U32 R16, RZ, RZ, 0x1 ;  /* 0x00000001ff107424 */ /* 0x000fe200078e00ff */
[----:B------:R-:W0:Y:S01]  /*0ba0*/  LDC R20, c[0x0][0x700] ;  /* 0x0001c000ff147b82 */ /* 0x000e220000000800 */
[----:B-1----:R-:W-:-:S04]  /*0bb0*/  ISETP.NE.U32.AND P1, PT, R22, RZ, PT ;  /* 0x000000ff1600720c */ /* 0x002fc80003f25070 */
[----:B------:R-:W-:-:S03]  /*0bc0*/  ISETP.NE.AND.EX P1, PT, R23, RZ, PT, P1 ;  /* 0x000000ff1700720c */ /* 0x000fc60003f25310 */
[----:B------:R-:W1:Y:S01]  /*0bd0*/  LDC R24, c[0x0][0x748] ;  /* 0x0001d200ff187b82 */ /* 0x000e620000000800 */
[-CC-:B--2---:R-:W-:Y:S02]  /*0be0*/  SHF.R.U64 R28, R19, R15.reuse, R8.reuse ;  /* 0x0000000f131c7219 */ /* 0x184fe40000001208 */
[----:B------:R-:W-:-:S05]  /*0bf0*/  SHF.R.U32.HI R8, RZ, R15, R8 ;  /* 0x0000000fff087219 */ /* 0x000fca0000011608 */
[----:B------:R-:W2:Y:S01]  /*0c00*/  LDC R26, c[0x0][0x738] ;  /* 0x0001ce00ff1a7b82 */ /* 0x000ea20000000800 */
[-CC-:B---3--:R-:W-:Y:S02]  /*0c10*/  SHF.R.U64 R18, R28, R21.reuse, R8.reuse ;  /* 0x000000151c127219 */ /* 0x188fe40000001208 */
[-C--:B------:R-:W-:Y:S02]  /*0c20*/  SHF.L.U32 R5, R14, R21.reuse, RZ ;  /* 0x000000150e057219 */ /* 0x080fe400000006ff */
[----:B------:R-:W-:Y:S01]  /*0c30*/  SHF.R.U32.HI R9, RZ, R21, R8 ;  /* 0x00000015ff097219 */ /* 0x000fe20000011608 */
[----:B------:R-:W-:Y:S01]  /*0c40*/  IMAD.MOV.U32 R8, RZ, RZ, R18 ;  /* 0x000000ffff087224 */ /* 0x000fe200078e0012 */
[----:B------:R-:W-:Y:S01]  /*0c50*/  LOP3.LUT R13, RZ, R5, RZ, 0x33, !PT ;  /* 0x00000005ff0d7212 */ /* 0x000fe200078e33ff */
[----:B------:R-:W3:Y:S01]  /*0c60*/  LDC R25, c[0x0][0x710] ;  /* 0x0001c400ff197b82 */ /* 0x000ee20000000800 */
[----:B------:R-:W-:Y:S05]  /*0c70*/  @!P1 BRA `(.L_x_10) ;  /* 0x0000000000289947 */ /* 0x000fea0003800000 */
[----:B------:R-:W4:Y:S02]  /*0c80*/  LDC R5, c[0x0][0x74c] ;  /* 0x0001d300ff057b82 */ /* 0x000f240000000800 */
[----:B----4-:R-:W-:-:S05]  /*0c90*/  IADD3 R5, P1, R18, R5, RZ ;  /* 0x0000000512057210 */ /* 0x010fca0007f3e0ff */
        /* <DEDUP_REMOVED lines=8> */
.L_x_10:
[----:B-1----:R-:W-:Y:S01]  /*0d20*/  SHF.R.U64 R9, R8, R24, R9 ;  /* 0x0000001808097219 */ /* 0x002fe20000001209 */
[----:B0-----:R-:W-:Y:S01]  /*0d30*/  VIADD R10, R20, 0xffffffff ;  /* 0xffffffff140a7836 */ /* 0x001fe20000000000 */
[----:B------:R-:W-:Y:S01]  /*0d40*/  SHF.L.U32 R5, R16, R21, RZ ;  /* 0x0000001510057219 */ /* 0x000fe200000006ff */
[----:B------:R-:W-:Y:S01]  /*0d50*/  IMAD.MOV.U32 R14, RZ, RZ, 0x1 ;  /* 0x00000001ff0e7424 */ /* 0x000fe200078e00ff */
[----:B------:R-:W-:Y:S01]  /*0d60*/  LOP3.LUT R8, R28, R13, RZ, 0xc0, !PT ;  /* 0x0000000d1c087212 */ /* 0x000fe200078ec0ff */
[----:B------:R-:W-:Y:S01]  /*0d70*/  IMAD.MOV R11, RZ, RZ, -R9 ;  /* 0x000000ffff0b7224 */ /* 0x000fe200078e0a09 */
[----:B------:R-:W-:Y:S02]  /*0d80*/  SEL R12, R12, R29, !P4 ;  /* 0x0000001d0c0c7207 */ /* 0x000fe40006000000 */
[----:B------:R-:W-:Y:S01]  /*0d90*/  LOP3.LUT R10, R19, R10, RZ, 0xc0, !PT ;  /* 0x0000000a130a7212 */ /* 0x000fe200078ec0ff */
[----:B------:R-:W-:Y:S02]  /*0da0*/  IMAD R9, R5, R9, R8 ;  /* 0x0000000905097224 */ /* 0x000fe400078e0208 */
[----:B--2---:R-:W-:-:S02]  /*0db0*/  IMAD R5, R11, R26, R18 ;  /* 0x0000001a0b057224 */ /* 0x004fc400078e0212 */
[----:B---3--:R-:W-:Y:S02]  /*0dc0*/  IMAD R12, R9, R25, R12 ;  /* 0x00000019090c7224 */ /* 0x008fe400078e020c */
[----:B------:R-:W-:-:S05]  /*0dd0*/  IMAD R5, R5, R20, R10 ;  /* 0x0000001405057224 */ /* 0x000fca00078e020a */
[----:B------:R-:W-:Y:S02]  /*0de0*/  SEL R8, R5, R12, !P4 ;  /* 0x0000000c05087207 */ /* 0x000fe40006000000 */
[----:B------:R-:W-:Y:S01]  /*0df0*/  SEL R9, R12, R5, !P4 ;  /* 0x000000050c097207 */ /* 0x000fe20006000000 */
[----:B------:R-:W-:-:S07]  /*0e00*/  IMAD.MOV.U32 R5, RZ, RZ, R27 ;  /* 0x000000ffff057224 */ /* 0x000fce00078e001b */
.L_x_8:
[----:B------:R-:W-:-:S08]  /*0e10*/  NOP ;  /* 0x0000000000007918 */ /* 0x000fd00000000000 */
[----:B------:R-:W0:Y:S02]  /*0e20*/  USETMAXREG.TRY_ALLOC.CTAPOOL UP0, 0xe8 ;  /* 0x000000e8000079c8 */ /* 0x000e240008000600 */
[----:B0-----:R-:W-:-:S13]  /*0e30*/  PLOP3.LUT P1, PT, PT, PT, UP0, 0x80, 0x0 ;  /* 0x000000000000781c */ /* 0x001fda0003f2f008 */
[----:B------:R-:W-:Y:S05]  /*0e40*/  @!P1 BRA `(.L_x_8) ;  /* 0xfffffffc00f09947 */ /* 0x000fea000383ffff */
[----:B------:R-:W-:Y:S01]  /*0e50*/  ULDC.64 UR4, c[0x0][0x698] ;  /* 0x0001a60000047ab9 */ /* 0x000fe20000000a00 */
[----:B------:R-:W-:Y:S01]  /*0e60*/  ULDC.64 UR10, c[0x0][0x208] ;  /* 0x00008200000a7ab9 */ /* 0x000fe20000000a00 */
[----:B------:R-:W-:-:S04]  /*0e70*/  ISETP.NE.U32.AND P1, PT, RZ, UR4, PT ;  /* 0x00000004ff007c0c */ /* 0x000fc8000bf25070 */
[----:B------:R-:W-:-:S13]  /*0e80*/  ISETP.NE.AND.EX P1, PT, RZ, UR5, PT, P1 ;  /* 0x00000005ff007c0c */ /* 0x000fda000bf25310 */
[----:B------:R-:W-:Y:S05]  /*0e90*/  @!P1 BRA `(.L_x_11) ;  /* 0x00000000001c9947 */ /* 0x000fea0003800000 */
[----:B------:R-:W0:Y:S02]  /*0ea0*/  LDC.64 R10, c[0x0][0x698] ;  /* 0x0001a600ff0a7b82 */ /* 0x000e240000000a00 */
[----:B0-----:R-:W2:Y:S02]  /*0eb0*/  LDG.E.64 R10, desc[UR10][R10.64] ;  /* 0x0000000a0a0a7981 */ /* 0x001ea4000c1e1b00 */
[----:B--2---:R-:W-:-:S04]  /*0ec0*/  ISETP.NE.U32.AND P1, PT, R10, RZ, PT ;  /* 0x000000ff0a00720c */ /* 0x004fc80003f25070 */
[----:B------:R-:W-:-:S13]  /*0ed0*/  ISETP.NE.AND.EX P1, PT, R11, RZ, PT, P1 ;  /* 0x000000ff0b00720c */ /* 0x000fda0003f25310 */
[----:B------:R-:W-:Y:S05]  /*0ee0*/  @!P1 BRA `(.L_x_11) ;  /* 0x0000000000089947 */ /* 0x000fea0003800000 */
[----:B------:R0:W5:Y:S01]  /*0ef0*/  LD.E R16, desc[UR10][R10.64] ;  /* 0x0000000a0a107980 */ /* 0x000162000c101900 */
[----:B------:R-:W-:Y:S05]  /*0f00*/  BRA `(.L_x_12) ;  /* 0x0000000000207947 */ /* 0x000fea0003800000 */
.L_x_11:
[----:B------:R-:W-:Y:S02]  /*0f10*/  ULDC.64 UR4, c[0x0][0x688] ;  /* 0x0001a20000047ab9 */ /* 0x000fe40000000a00 */
[----:B------:R-:W-:-:S04]  /*0f20*/  ISETP.NE.U32.AND P1, PT, RZ, UR4, PT ;  /* 0x00000004ff007c0c */ /* 0x000fc8000bf25070 */
[----:B------:R-:W-:-:S13]  /*0f30*/  ISETP.NE.AND.EX P1, PT, RZ, UR5, PT, P1 ;  /* 0x00000005ff007c0c */ /* 0x000fda000bf25310 */
[----:B------:R-:W-:Y:S05]  /*0f40*/  @!P1 BRA `(.L_x_13) ;  /* 0x00000000000c9947 */ /* 0x000fea0003800000 */
[----:B------:R-:W0:Y:S02]  /*0f50*/  LDC.64 R16, c[0x0][0x688] ;  /* 0x0001a200ff107b82 */ /* 0x000e240000000a00 */
[----:B0-----:R1:W5:Y:S01]  /*0f60*/  LDG.E R16, desc[UR10][R16.64] ;  /* 0x0000000a10107981 */ /* 0x001362000c1e1900 */
[----:B------:R-:W-:Y:S05]  /*0f70*/  BRA `(.L_x_12) ;  /* 0x0000000000047947 */ /* 0x000fea0003800000 */
.L_x_13:
[----:B------:R-:W2:Y:S02]  /*0f80*/  LDC R16, c[0x0][0x680] ;  /* 0x0001a000ff107b82 */ /* 0x000ea40000000800 */
.L_x_12:
[----:B------:R-:W-:Y:S02]  /*0f90*/  ULDC.64 UR4, c[0x0][0x6a0] ;  /* 0x0001a80000047ab9 */ /* 0x000fe40000000a00 */
[----:B------:R-:W-:-:S04]  /*0fa0*/  ISETP.NE.U32.AND P1, PT, RZ, UR4, PT ;  /* 0x00000004ff007c0c */ /* 0x000fc8000bf25070 */
[----:B------:R-:W-:-:S13]  /*0fb0*/  ISETP.NE.AND.EX P1, PT, RZ, UR5, PT, P1 ;  /* 0x00000005ff007c0c */ /* 0x000fda000bf25310 */
[----:B------:R-:W-:Y:S05]  /*0fc0*/  @!P1 BRA `(.L_x_14) ;  /* 0x00000000001c9947 */ /* 0x000fea0003800000 */
[----:B0-----:R-:W0:Y:S02]  /*0fd0*/  LDC.64 R10, c[0x0][0x6a0] ;  /* 0x0001a800ff0a7b82 */ /* 0x001e240000000a00 */
[----:B0-----:R-:W3:Y:S02]  /*0fe0*/  LDG.E.64 R10, desc[UR10][R10.64] ;  /* 0x0000000a0a0a7981 */ /* 0x001ee4000c1e1b00 */
[----:B---3--:R-:W-:-:S04]  /*0ff0*/  ISETP.NE.U32.AND P1, PT, R10, RZ, PT ;  /* 0x000000ff0a00720c */ /* 0x008fc80003f25070 */
[----:B------:R-:W-:-:S13]  /*1000*/  ISETP.NE.AND.EX P1, PT, R11, RZ, PT, P1 ;  /* 0x000000ff0b00720c */ /* 0x000fda0003f25310 */
[----:B------:R-:W-:Y:S05]  /*1010*/  @!P1 BRA `(.L_x_14) ;  /* 0x0000000000089947 */ /* 0x000fea0003800000 */
[----:B------:R0:W5:Y:S01]  /*1020*/  LD.E R15, desc[UR10][R10.64] ;  /* 0x0000000a0a0f7980 */ /* 0x000162000c101900 */
[----:B------:R-:W-:Y:S05]  /*1030*/  BRA `(.L_x_15) ;  /* 0x0000000000207947 */ /* 0x000fea0003800000 */
.L_x_14:
[----:B------:R-:W-:Y:S02]  /*1040*/  ULDC.64 UR4, c[0x0][0x690] ;  /* 0x0001a40000047ab9 */ /* 0x000fe40000000a00 */
[----:B------:R-:W-:-:S04]  /*1050*/  ISETP.NE.U32.AND P1, PT, RZ, UR4, PT ;  /* 0x00000004ff007c0c */ /* 0x000fc8000bf25070 */
[----:B------:R-:W-:-:S13]  /*1060*/  ISETP.NE.AND.EX P1, PT, RZ, UR5, PT, P1 ;  /* 0x00000005ff007c0c */ /* 0x000fda000bf25310 */
[----:B------:R-:W-:Y:S05]  /*1070*/  @!P1 BRA `(.L_x_16) ;  /* 0x00000000000c9947 */ /* 0x000fea0003800000 */
[----:B0-----:R-:W0:Y:S02]  /*1080*/  LDC.64 R10, c[0x0][0x690] ;  /* 0x0001a400ff0a7b82 */ /* 0x001e240000000a00 */
[----:B0-----:R3:W5:Y:S01]  /*1090*/  LDG.E R15, desc[UR10][R10.64] ;  /* 0x0000000a0a0f7981 */ /* 0x001762000c1e1900 */
[----:B------:R-:W-:Y:S05]  /*10a0*/  BRA `(.L_x_15) ;  /* 0x0000000000047947 */ /* 0x000fea0003800000 */
.L_x_16:
[----:B------:R-:W4:Y:S02]  /*10b0*/  LDC R15, c[0x0][0x684] ;  /* 0x0001a100ff0f7b82 */ /* 0x000f240000000800 */
.L_x_15:
[----:B------:R-:W-:-:S13]  /*10c0*/  LOP3.LUT P1, RZ, R14, 0xff, RZ, 0xc0, !PT ;  /* 0x000000ff0eff7812 */ /* 0x000fda000782c0ff */
[----:B------:R-:W-:Y:S05]  /*10d0*/  @!P1 EXIT ;  /* 0x000000000000994d */ /* 0x000fea0003800000 */
[----:B------:R-:W-:Y:S01]  /*10e0*/  ULDC UR4, c[0x0][0x28c] ;  /* 0x0000a30000047ab9 */ /* 0x000fe20000000800 */
[----:B------:R-:W-:Y:S01]  /*10f0*/  LOP3.LUT R14, R4, 0x1, RZ, 0xfc, !PT ;  /* 0x00000001040e7812 */ /* 0x000fe200078efcff */
[----:B------:R-:W-:-:S04]  /*1100*/  UIADD3 UR4, UR4, 0x7f, URZ ;  /* 0x0000007f04047890 */ /* 0x000fc8000fffe03f */
[----:B------:R-:W-:-:S04]  /*1110*/  USHF.R.S32.HI UR5, URZ, 0x1f, UR4 ;  /* 0x0000001f3f057899 */ /* 0x000fc80008011404 */
[----:B------:R-:W-:-:S03]  /*1120*/  ULEA.HI UR5, UR5, UR4, URZ, 0x7 ;  /* 0x0000000405057291 */ /* 0x000fc6000f8f383f */
[----:B------:R-:W-:Y:S01]  /*1130*/  UMOV UR4, URZ ;  /* 0x0000003f00047c82 */ /* 0x000fe20008000000 */
[----:B------:R-:W-:-:S03]  /*1140*/  USHF.R.S32.HI UR6, URZ, 0x7, UR5 ;  /* 0x000000073f067899 */ /* 0x000fc60008011405 */
[----:B------:R-:W-:-:S09]  /*1150*/  UMOV UR5, URZ ;  /* 0x0000003f00057c82 */ /* 0x000fd20008000000 */
.L_x_281:
[----:B0--3--:R-:W-:Y:S02]  /*1160*/  LOP3.LUT R10, R0, 0x80, RZ, 0xc0, !PT ;  /* 0x00000080000a7812 */ /* 0x009fe400078ec0ff */
[----:B------:R-:W-:Y:S02]  /*1170*/  CS2R R86, SRZ ;  /* 0x0000000000567805 */ /* 0x000fe4000001ff00 */
[----:B------:R-:W-:Y:S02]  /*1180*/  CS2R R88, SRZ ;  /* 0x0000000000587805 */ /* 0x000fe4000001ff00 */
[----:B------:R-:W-:Y:S02]  /*1190*/  CS2R R90, SRZ ;  /* 0x00000000005a7805 */ /* 0x000fe4000001ff00 */
[----:B------:R-:W-:Y:S02]  /*11a0*/  SHF.R.U32.HI R11, RZ, 0x7, R10 ;  /* 0x00000007ff0b7819 */ /* 0x000fe4000001160a */
[----:B--2---:R-:W-:-:S02]  /*11b0*/  CS2R R92, SRZ ;  /* 0x00000000005c7805 */ /* 0x004fc4000001ff00 */
[----:B------:R-:W-:Y:S02]  /*11c0*/  VIMNMX R10, RZ, UR6, PT ;  /* 0x00000006ff0a7c48 */ /* 0x000fe4000bfe0100 */
[----:B------:R-:W-:Y:S02]  /*11d0*/  CS2R R94, SRZ ;  /* 0x00000000005e7805 */ /* 0x000fe4000001ff00 */
[----:B------:R-:W-:Y:S02]  /*11e0*/  CS2R R96, SRZ ;  /* 0x0000000000607805 */ /* 0x000fe4000001ff00 */
[----:B------:R-:W-:Y:S01]  /*11f0*/  CS2R R98, SRZ ;  /* 0x0000000000627805 */ /* 0x000fe2000001ff00 */
[----:B------:R-:W0:Y:S01]  /*1200*/  SHFL.IDX PT, R11, R11, RZ, 0x1f ;  /* 0x00001fff0b0b7589 */ /* 0x000e2200000e0000 */
[----:B------:R-:W-:Y:S02]  /*1210*/  IADD3 R10, -R10, UR6, RZ ;  /* 0x000000060a0a7c10 */ /* 0x000fe4000fffe1ff */
[----:B----4-:R-:W-:-:S02]  /*1220*/  CS2R R100, SRZ ;  /* 0x0000000000647805 */ /* 0x010fc4000001ff00 */
[----:B------:R-:W-:Y:S02]  /*1230*/  CS2R R102, SRZ ;  /* 0x0000000000667805 */ /* 0x000fe4000001ff00 */
[----:B------:R-:W-:Y:S02]  /*1240*/  CS2R R104, SRZ ;  /* 0x0000000000687805 */ /* 0x000fe4000001ff00 */
[----:B------:R-:W-:Y:S02]  /*1250*/  ISETP.GE.AND P1, PT, R10, 0x1, PT ;  /* 0x000000010a00780c */ /* 0x000fe40003f26270 */
[----:B------:R-:W-:Y:S02]  /*1260*/  CS2R R106, SRZ ;  /* 0x00000000006a7805 */ /* 0x000fe4000001ff00 */
[----:B------:R-:W-:Y:S02]  /*1270*/  CS2R R108, SRZ ;  /* 0x00000000006c7805 */ /* 0x000fe4000001ff00 */
[----:B------:R-:W-:-:S02]  /*1280*/  CS2R R110, SRZ ;  /* 0x00000000006e7805 */ /* 0x000fc4000001ff00 */
[----:B------:R-:W-:Y:S02]  /*1290*/  CS2R R112, SRZ ;  /* 0x0000000000707805 */ /* 0x000fe4000001ff00 */
[----:B------:R-:W-:Y:S02]  /*12a0*/  CS2R R114, SRZ ;  /* 0x0000000000727805 */ /* 0x000fe4000001ff00 */
[----:B------:R-:W-:Y:S02]  /*12b0*/  CS2R R116, SRZ ;  /* 0x0000000000747805 */ /* 0x000fe4000001ff00 */
        /* <DEDUP_REMOVED lines=12> */
[----:B0-----:R-:W-:Y:S02]  /*1380*/  R2UR UR7, R11 ;  /* 0x000000000b0772ca */ /* 0x001fe400000e0000 */
        /* <DEDUP_REMOVED lines=35> */
[----:B------:R-:W-:Y:S01]  /*15c0*/  CS2R R84, SRZ ;  /* 0x0000000000547805 */ /* 0x000fe2000001ff00 */
[----:B------:R-:W-:Y:S06]  /*15d0*/  @!P1 BRA `(.L_x_17) ;  /* 0x0000000400949947 */ /* 0x000fec0003800000 */
[----:B------:R-:W0:Y:S01]  /*15e0*/  S2UR UR12, SR_CgaCtaId ;  /* 0x00000000000c79c3 */ /* 0x000e220000008800 */
[----:B------:R-:W-:Y:S01]  /*15f0*/  ULEA.HI UR8, UR7, UR7, URZ, 0x1 ;  /* 0x0000000707087291 */ /* 0x000fe2000f8f083f */
[----:B------:R-:W-:Y:S01]  /*1600*/  IMAD.U32 R19, RZ, RZ, UR4 ;  /* 0x00000004ff137e24 */ /* 0x000fe2000f8e00ff */
[----:B------:R-:W-:Y:S01]  /*1610*/  UMOV UR9, 0x400 ;  /* 0x0000040000097882 */ /* 0x000fe20000000000 */
[----:B------:R-:W-:Y:S01]  /*1620*/  IMAD.U32 R11, RZ, RZ, UR5 ;  /* 0x00000005ff0b7e24 */ /* 0x000fe2000f8e00ff */
[----:B------:R-:W-:Y:S02]  /*1630*/  ULOP3.LUT UR8, UR8, 0x7fffe, URZ, 0xc0, !UPT ;  /* 0x0007fffe08087892 */ /* 0x000fe4000f8ec03f */
[----:B------:R-:W-:Y:S02]  /*1640*/  UPLOP3.LUT UP0, UPT, UPT, UPT, UPT, 0x40, 0x0 ;  /* 0x000000000000789c */ /* 0x000fe40003f0e870 */
[----:B------:R-:W-:Y:S02]  /*1650*/  UIADD3 UR8, UR7, -UR8, URZ ;  /* 0x8000000807087290 */ /* 0x000fe4000fffe03f */
[----:B0-----:R-:W-:-:S04]  /*1660*/  ULEA UR9, UR12, UR9, 0x18 ;  /* 0x000000090c097291 */ /* 0x001fc8000f8ec03f */
[----:B------:R-:W-:-:S04]  /*1670*/  ULEA UR8, UR8, UR9, 0xd ;  /* 0x0000000908087291 */ /* 0x000fc8000f8e683f */
[----:B------:R-:W-:-:S04]  /*1680*/  UIADD3 UR8, UR8, 0x100, URZ ;  /* 0x0000010008087890 */ /* 0x000fc8000fffe03f */
[----:B------:R-:W-:-:S03]  /*1690*/  USHF.R.U32.HI UR7, URZ, 0x4, UR8 ;  /* 0x000000043f077899 */ /* 0x000fc60008011608 */
[----:B------:R-:W-:Y:S01]  /*16a0*/  UMOV UR8, UR5 ;  /* 0x0000000500087c82 */ /* 0x000fe20008000000 */
[----:B------:R-:W-:-:S12]  /*16b0*/  ULOP3.LUT UR7, UR7, 0x3fff, URZ, 0xc0, !UPT ;  /* 0x00003fff07077892 */ /* 0x000fd8000f8ec03f */
.L_x_24:
[----:B------:R-:W-:-:S13]  /*16c0*/  ISETP.NE.AND P2, PT, R14, 0x3, PT ;  /* 0x000000030e00780c */ /* 0x000fda0003f45270 */
[----:B01----:R-:W-:Y:S05]  /*16d0*/  @!P2 BRA `(.L_x_18) ;  /* 0x000000000004a947 */ /* 0x003fea0003800000 */
[----:B------:R-:W-:Y:S01]  /*16e0*/  BPT.TRAP 0x1 ;  /* 0x000000040000795c */ /* 0x000fe20000300000 */
.L_x_18:
[----:B------:R-:W0:Y:S01]  /*16f0*/  S2UR UR12, SR_CgaCtaId ;  /* 0x00000000000c79c3 */ /* 0x000e220000008800 */
[----:B------:R-:W-:Y:S01]  /*1700*/  UMOV UR9, 0x400 ;  /* 0x0000040000097882 */ /* 0x000fe20000000000 */
[----:B------:R-:W-:Y:S01]  /*1710*/  SHF.L.U32 R18, R19, 0x1f, RZ ;  /* 0x0000001f13127819 */ /* 0x000fe200000006ff */
[----:B0-----:R-:W-:-:S04]  /*1720*/  ULEA UR17, UR12, UR9, 0x18 ;  /* 0x000000090c117291 */ /* 0x001fc8000f8ec03f */
[----:B------:R-:W-:-:S09]  /*1730*/  ULEA UR9, UR8, UR17, 0x3 ;  /* 0x0000001108097291 */ /* 0x000fd2000f8e183f */
[----:B------:R0:W3:Y:S01]  /*1740*/  SYNCS.PHASECHK.TRANS64.TRYWAIT P1, [UR9], R18 ;  /* 0x00000012ff0075a7 */ /* 0x0000e20008020149 */
[----:B------:R-:W-:Y:S05]  /*1750*/  @!P2 BRA `(.L_x_19) ;  /* 0x000000000004a947 */ /* 0x000fea0003800000 */
[----:B------:R-:W-:Y:S01]  /*1760*/  BPT.TRAP 0x1 ;  /* 0x000000040000795c */ /* 0x000fe20000300000 */
.L_x_19:
[C---:B------:R-:W-:Y:S02]  /*1770*/  IMAD.SHL.U32 R12, R0.reuse, 0x40, RZ ;  /* 0x00000040000c7824 */ /* 0x040fe400078e00ff */
[C---:B------:R-:W-:Y:S02]  /*1780*/  IMAD.SHL.U32 R13, R0.reuse, 0x400, RZ ;  /* 0x00000400000d7824 */ /* 0x040fe400078e00ff */
[----:B-1----:R-:W-:Y:S01]  /*1790*/  IMAD.SHL.U32 R17, R0, 0x20, RZ ;  /* 0x0000002000117824 */ /* 0x002fe200078e00ff */
[----:B------:R-:W-:-:S04]  /*17a0*/  LOP3.LUT R12, R12, 0x3800, RZ, 0xc0, !PT ;  /* 0x000038000c0c7812 */ /* 0x000fc800078ec0ff */
[----:B------:R-:W-:Y:S01]  /*17b0*/  LOP3.LUT R12, R12, 0x400, R13, 0xf8, !PT ;  /* 0x000004000c0c7812 */ /* 0x000fe200078ef80d */
[----:B------:R-:W-:-:S03]  /*17c0*/  IMAD.U32 R13, RZ, RZ, UR8 ;  /* 0x00000008ff0d7e24 */ /* 0x000fc6000f8e00ff */
[----:B------:R-:W-:-:S04]  /*17d0*/  LOP3.LUT R12, R12, 0x380, R17, 0xf8, !PT ;  /* 0x000003800c0c7812 */ /* 0x000fc800078ef811 */
[----:B------:R-:W-:-:S05]  /*17e0*/  SHF.R.U32.HI R12, RZ, 0x3, R12 ;  /* 0x00000003ff0c7819 */ /* 0x000fca000001160c */
[----:B------:R-:W-:Y:S01]  /*17f0*/  IMAD R12, R13, 0x1000, R12 ;  /* 0x000010000d0c7824 */ /* 0x000fe200078e020c */
[----:B---3--:R-:W-:Y:S06]  /*1800*/  @P1 BRA `(.L_x_20) ;  /* 0x0000000000081947 */ /* 0x008fec0003800000 */
[----:B------:R-:W1:Y:S02]  /*1810*/  SYNCS.PHASECHK.TRANS64.TRYWAIT P1, [UR9], R18 ;  /* 0x00000012ff0075a7 */ /* 0x000e640008020149 */
[----:B-1----:R-:W-:Y:S05]  /*1820*/  @!P1 BRA `(.L_x_21) ;  /* 0x000000a400949947 */ /* 0x002fea0003800000 */
.L_x_20:
[----:B------:R-:W-:Y:S01]  /*1830*/  LDS.128 R152, [R12+UR17+0x30100] ;  /* 0x030100110c987984 */ /* 0x000fe20008000c00 */
[----:B------:R-:W-:Y:S02]  /*1840*/  UIADD3 UR9, UR17, 0x18100, URZ ;  /* 0x0001810011097890 */ /* 0x000fe4000fffe03f */
[----:B------:R-:W-:Y:S01]  /*1850*/  ULOP3.LUT UR12, UR7, 0x10000, URZ, 0xfc, !UPT ;  /* 0x00010000070c7892 */ /* 0x000fe2000f8efc3f */
[----:B------:R-:W3:Y:S01]  /*1860*/  LDS.128 R156, [R12+UR17+0x30900] ;  /* 0x030900110c9c7984 */ /* 0x000ee20008000c00 */
[----:B------:R-:W-:Y:S01]  /*1870*/  USHF.R.U32.HI UR9, URZ, 0x4, UR9 ;  /* 0x000000043f097899 */ /* 0x000fe20008011609 */
[----:B------:R-:W-:Y:S01]  /*1880*/  UMOV UR13, 0x40000040 ;  /* 0x40000040000d7882 */ /* 0x000fe20000000000 */
[----:B------:R-:W-:Y:S02]  /*1890*/  UMOV UR15, 0x40000040 ;  /* 0x40000040000f7882 */ /* 0x000fe40000000000 */
[----:B------:R-:W-:-:S04]  /*18a0*/  ULOP3.LUT UR9, UR9, 0x3fff, URZ, 0xc0, !UPT ;  /* 0x00003fff09097892 */ /* 0x000fc8000f8ec03f */
[----:B------:R-:W-:Y:S02]  /*18b0*/  ULOP3.LUT UR16, UR9, 0x10000, URZ, 0xfc, !UPT ;  /* 0x0001000009107892 */ /* 0x000fe4000f8efc3f */
[----:B------:R-:W-:Y:S02]  /*18c0*/  ULEA UR9, UR8, UR12, 0xb ;  /* 0x0000000c08097291 */ /* 0x000fe4000f8e583f */
[----:B------:R-:W-:-:S05]  /*18d0*/  ULEA UR16, UR8, UR16, 0xb ;  /* 0x0000001008107291 */ /* 0x000fca000f8e583f */
[----:B------:R-:W-:Y:S02]  /*18e0*/  UMOV UR12, UR9 ;  /* 0x00000009000c7c82 */ /* 0x000fe40008000000 */
[----:B------:R-:W-:Y:S01]  /*18f0*/  UMOV UR14, UR16 ;  /* 0x00000010000e7c82 */ /* 0x000fe20008000000 */
[----:B---3--:R-:W-:-:S06]  /*1900*/  WARPGROUP.ARRIVE ;  /* 0x00000000000079c5 */ /* 0x008fcc0000000000 */
[----:B------:R-:W-:Y:S01]  /*1910*/  HGMMA.SP.64x128x32.F32 R88, gdesc[UR12], R88, UP0, R152, 0x0 ;  /* 0x09e098000c5879f0 */ /* 0x000fe2000bf00a58 */
[----:B------:R-:W-:Y:S01]  /*1920*/  UIADD3 UR12, UR9, 0x400, URZ ;  /* 0x00000400090c7890 */ /* 0x000fe2000fffe03f */
[----:B------:R-:W-:-:S14]  /*1930*/  UMOV UR13, 0x40000040 ;  /* 0x40000040000d7882 */ /* 0x000fdc0000000000 */
[----:B------:R-:W-:Y:S01]  /*1940*/  HGMMA.SP.64x128x32.F32 R24, gdesc[UR12], R24, UP0, R156, 0x0 ;  /* 0x09e09c000c1879f0 */ /* 0x000fe2000bf00a18 */
[----:B------:R-:W-:Y:S02]  /*1950*/  UIADD3 UR12, UR9, 0x2, URZ ;  /* 0x00000002090c7890 */ /* 0x000fe4000fffe03f */
[----:B------:R-:W-:Y:S01]  /*1960*/  UIADD3 UR14, UR16, 0x4, URZ ;  /* 0x00000004100e7890 */ /* 0x000fe2000fffe03f */
[----:B------:R-:W-:Y:S01]  /*1970*/  UMOV UR13, 0x40000040 ;  /* 0x40000040000d7882 */ /* 0x000fe20000000000 */
[----:B------:R-:W-:-:S11]  /*1980*/  UMOV UR15, 0x40000040 ;  /* 0x40000040000f7882 */ /* 0x000fd60000000000 */
[----:B------:R-:W-:Y:S01]  /*1990*/  HGMMA.SP.64x128x32.F32 R88, gdesc[UR12], R88, R153, 0x0 ;  /* 0x09e099000c5879f0 */ /* 0x000fe20008700a58 */
[----:B------:R-:W-:Y:S01]  /*19a0*/  UIADD3 UR12, UR9, 0x402, URZ ;  /* 0x00000402090c7890 */ /* 0x000fe2000fffe03f */
[----:B------:R-:W-:-:S14]  /*19b0*/  UMOV UR13, 0x40000040 ;  /* 0x40000040000d7882 */ /* 0x000fdc0000000000 */
[----:B------:R-:W-:Y:S01]  /*19c0*/  HGMMA.SP.64x128x32.F32 R24, gdesc[UR12], R24, R157, 0x0 ;  /* 0x09e09d000c1879f0 */ /* 0x000fe20008700a18 */
        /* <DEDUP_REMOVED lines=15> */
[----:B------:R-:W-:Y:S03]  /*1ac0*/  HGMMA.SP.64x128x32.F32 R24, gdesc[UR12], R24, R159, 0x0, gsb0 ;  /* 0x09e09f000c1879f0 */ /* 0x000fe60008000a18 */
[----:B------:R-:W-:Y:S02]  /*1ad0*/  WARPGROUP.DEPBAR.LE gsb0, 0x0 ;  /* 0x00008000000079c5 */ /* 0x000fe40000010000 */
[----:B------:R-:W-:Y:S05]  /*1ae0*/  @!P2 BRA `(.L_x_22) ;  /* 0x000000000004a947 */ /* 0x000fea0003800000 */
[----:B------:R-:W-:Y:S01]  /*1af0*/  BPT.TRAP 0x1 ;  /* 0x000000040000795c */ /* 0x000fe20000300000 */
.L_x_22:
[----:B------:R-:W-:Y:S02]  /*1b00*/  @P0 LEA R12, R11, UR17, 0x3 ;  /* 0x000000110b0c0c11 */ /* 0x000fe4000f8e18ff */
[----:B------:R-:W-:-:S03]  /*1b10*/  ISETP.GT.U32.AND P1, PT, R4, 0x1, PT ;  /* 0x000000010400780c */ /* 0x000fc60003f24070 */
[----:B-1----:R-:W-:-:S05]  /*1b20*/  @P0 VIADD R13, R12, 0x18 ;  /* 0x000000180c0d0836 */ /* 0x002fca0000000000 */
[----:B------:R-:W-:-:S04]  /*1b30*/  @P0 PRMT R13, R6, 0x654, R13 ;  /* 0x00000654060d0816 */ /* 0x000fc8000000000d */
[----:B------:R1:W-:Y:S01]  /*1b40*/  @P0 SYNCS.ARRIVE.TRANS64.RED.A1T0 RZ, [R13+URZ], RZ ;  /* 0x000000ff0dff09a7 */ /* 0x0003e2000810043f */
[----:B------:R-:W-:Y:S05]  /*1b50*/  @P1 BRA `(.L_x_23) ;  /* 0x0000000000041947 */ /* 0x000fea0003800000 */
[----:B------:R-:W-:Y:S01]  /*1b60*/  BPT.TRAP 0x1 ;  /* 0x000000040000795c */ /* 0x000fe20000300000 */
.L_x_23:
[----:B------:R-:W-:Y:S01]  /*1b70*/  UIADD3 UR8, UR8, 0x1, URZ ;  /* 0x0000000108087890 */ /* 0x000fe2000fffe03f */
[C---:B------:R-:W-:Y:S01]  /*1b80*/  ISETP.GT.AND P2, PT, R10.reuse, 0x1, PT ;  /* 0x000000010a00780c */ /* 0x040fe20003f44270 */
[----:B------:R-:W-:Y:S02]  /*1b90*/  VIADD R11, R11, 0x1 ;  /* 0x000000010b0b7836 */ /* 0x000fe40000000000 */
[----:B------:R-:W-:Y:S01]  /*1ba0*/  UISETP.NE.AND UP0, UPT, UR8, 0x3, UPT ;  /* 0x000000030800788c */ /* 0x000fe2000bf05270 */
[----:B------:R-:W-:Y:S02]  /*1bb0*/  VIADD R10, R10, 0xffffffff ;  /* 0xffffffff0a0a7836 */ /* 0x000fe40000000000 */
[C---:B------:R-:W-:Y:S01]  /*1bc0*/  ISETP.NE.AND P1, PT, R11.reuse, 0x3, PT ;  /* 0x000000030b00780c */ /* 0x040fe20003f25270 */
[----:B------:R-:W-:Y:S02]  /*1bd0*/  USEL UR9, URZ, 0x1, UP0 ;  /* 0x000000013f097887 */ /* 0x000fe40008000000 */
[----:B------:R-:W-:Y:S01]  /*1be0*/  USEL UR8, UR8, URZ, UP0 ;  /* 0x0000003f08087287 */ /* 0x000fe20008000000 */
[----:B------:R-:W-:Y:S01]  /*1bf0*/  SEL R11, R11, RZ, P1 ;  /* 0x000000ff0b0b7207 */ /* 0x000fe20000800000 */
[----:B------:R-:W-:-:S02]  /*1c00*/  UPLOP3.LUT UP0, UPT, UPT, UPT, UPT, 0x80, 0x0 ;  /* 0x000000000000789c */ /* 0x000fc40003f0f070 */
[----:B------:R-:W-:Y:S01]  /*1c10*/  LOP3.LUT R19, R19, UR9, RZ, 0x3c, !PT ;  /* 0x0000000913137c12 */ /* 0x000fe2000f8e3cff */
[----:B------:R-:W-:Y:S08]  /*1c20*/  @P2 BRA `(.L_x_24) ;  /* 0xfffffff800a42947 */ /* 0x000ff0000383ffff */
.L_x_17:
[----:B------:R-:W-:Y:S01]  /*1c30*/  LOP3.LUT R10, R0, 0x60, RZ, 0xc0, !PT ;  /* 0x00000060000a7812 */ /* 0x000fe200078ec0ff */
[----:B-1----:R-:W1:Y:S01]  /*1c40*/  LDC R17, c[0x0][0x288] ;  /* 0x0000a200ff117b82 */ /* 0x002e620000000800 */
[----:B------:R-:W-:Y:S01]  /*1c50*/  SHF.R.U32.HI R11, RZ, 0x2, R0 ;  /* 0x00000002ff0b7819 */ /* 0x000fe20000011600 */
[----:B------:R-:W-:Y:S01]  /*1c60*/  UIADD3 UR5, UR6, UR5, URZ ;  /* 0x0000000506057290 */ /* 0x000fe2000fffe03f */
[----:B------:R-:W-:Y:S01]  /*1c70*/  SHF.R.U32.HI R10, RZ, 0x5, R10 ;  /* 0x00000005ff0a7819 */ /* 0x000fe2000001160a */
[----:B------:R-:W-:Y:S01]  /*1c80*/  ULDC UR14, c[0x0][0x284] ;  /* 0x0000a100000e7ab9 */ /* 0x000fe20000000800 */
[----:B------:R-:W-:Y:S01]  /*1c90*/  LOP3.LUT R11, R11, 0x7, RZ, 0xc0, !PT ;  /* 0x000000070b0b7812 */ /* 0x000fe200078ec0ff */
[----:B------:R-:W-:Y:S01]  /*1ca0*/  UISETP.GT.U32.AND UP0, UPT, UR5, 0x2, UPT ;  /* 0x000000020500788c */ /* 0x000fe2000bf04070 */
[----:B------:R-:W-:Y:S01]  /*1cb0*/  SHF.R.U32.HI R13, RZ, 0x1, R0 ;  /* 0x00000001ff0d7819 */ /* 0x000fe20000011600 */
[----:B------:R-:W-:Y:S01]  /*1cc0*/  IMAD.SHL.U32 R12, R10, 0x10, RZ ;  /* 0x000000100a0c7824 */ /* 0x000fe200078e00ff */
[----:B------:R-:W-:Y:S01]  /*1cd0*/  SHF.R.S32.HI R152, RZ, 0x1f, R5 ;  /* 0x0000001fff987819 */ /* 0x000fe20000011405 */
[----:B------:R-:W-:Y:S01]  /*1ce0*/  UISETP.LT.U32.AND UP0, UPT, UR6, 0x3, UP0 ;  /* 0x000000030600788c */ /* 0x000fe20008701070 */
[----:B------:R-:W-:-:S02]  /*1cf0*/  WARPGROUP.DEPBAR.LE gsb0, 0x0 ;  /* 0x00008000000079c5 */ /* 0x000fc40000010000 */
[--C-:B------:R-:W-:Y:S01]  /*1d00*/  LOP3.LUT R12, R12, 0xfffffff0, R11.reuse, 0xe2, !PT ;  /* 0xfffffff00c0c7812 */ /* 0x100fe200078ee20b */
[----:B------:R-:W-:Y:S01]  /*1d10*/  IMAD R11, R10, -0x10, -R11 ;  /* 0xfffffff00a0b7824 */ /* 0x000fe200078e0a0b */
[----:B------:R-:W-:Y:S01]  /*1d20*/  LOP3.LUT R10, R7, 0x1, RZ, 0xc0, !PT ;  /* 0x00000001070a7812 */ /* 0x000fe200078ec0ff */
[----:B------:R-:W-:Y:S01]  /*1d30*/  UISETP.GE.U32.AND UP1, UPT, UR6, 0x3, UPT ;  /* 0x000000030600788c */ /* 0x000fe2000bf26070 */
[----:B------:R-:W-:Y:S01]  /*1d40*/  LOP3.LUT R12, R12, 0x40, R13, 0xf8, !PT ;  /* 0x000000400c0c7812 */ /* 0x000fe200078ef80d */
[----:B------:R-:W-:Y:S01]  /*1d50*/  IMAD.SHL.U32 R13, R9, 0x100, RZ ;  /* 0x00000100090d7824 */ /* 0x000fe200078e00ff */
[----:B------:R-:W-:Y:S01]  /*1d60*/  ULDC.64 UR12, c[0x0][0x6d0] ;  /* 0x0001b400000c7ab9 */ /* 0x000fe20000000a00 */
[----:B0-----:R-:W-:Y:S01]  /*1d70*/  IMAD R18, R10, -0x40, R11 ;  /* 0xffffffc00a127824 */ /* 0x001fe200078e020b */
[----:B------:R-:W-:Y:S01]  /*1d80*/  UIMAD.WIDE.U32 UR8, UR5, -0x55555555, URZ ;  /* 0xaaaaaaab050878a5 */ /* 0x000fe2000f8e003f */
[----:B------:R-:W-:Y:S01]  /*1d90*/  IMAD R10, R152, UR12, RZ ;  /* 0x0000000c980a7c24 */ /* 0x000fe2000f8e02ff */
[----:B------:R-:W-:Y:S01]  /*1da0*/  LOP3.LUT R160, R12, R13, RZ, 0xfc, !PT ;  /* 0x0000000d0ca07212 */ /* 0x000fe200078efcff */
[----:B------:R-:W-:Y:S01]  /*1db0*/  IMAD.SHL.U32 R12, R8, 0x80, RZ ;  /* 0x00000080080c7824 */ /* 0x000fe200078e00ff */
[----:B------:R-:W-:Y:S01]  /*1dc0*/  USEL UR7, URZ, 0x1, !UP0 ;  /* 0x000000013f077887 */ /* 0x000fe2000c000000 */
[----:B------:R-:W-:Y:S01]  /*1dd0*/  LOP3.LUT R9, R0, 0x3, RZ, 0xc0, !PT ;  /* 0x0000000300097812 */ /* 0x000fe200078ec0ff */
[----:B------:R-:W-:Y:S01]  /*1de0*/  USHF.R.U32.HI UR8, URZ, 0x1, UR9 ;  /* 0x000000013f087899 */ /* 0x000fe20008011609 */
[----:B------:R-:W-:Y:S01]  /*1df0*/  SHF.R.S32.HI R161, RZ, 0x1f, R160 ;  /* 0x0000001fffa17819 */ /* 0x000fe200000114a0 */
[----:B------:R-:W-:Y:S01]  /*1e00*/  ULOP3.LUT UR4, UR4, UR7, URZ, 0x3c, !UPT ;  /* 0x0000000704047292 */ /* 0x000fe2000f8e3c3f */
[----:B-1----:R-:W-:Y:S01]  /*1e10*/  ISETP.GE.AND P1, PT, R12, R17, PT ;  /* 0x000000110c00720c */ /* 0x002fe20003f26270 */
[C---:B------:R-:W-:Y:S01]  /*1e20*/  IMAD R19, R5.reuse, UR13, R10 ;  /* 0x0000000d05137c24 */ /* 0x040fe2000f8e020a */
[----:B------:R-:W-:Y:S01]  /*1e30*/  UIMAD UR5, UR8, -0x3, UR5 ;  /* 0xfffffffd080578a4 */ /* 0x000fe2000f8e0205 */
[----:B------:R-:W-:Y:S01]  /*1e40*/  IMAD.WIDE.U32 R10, R5, UR12, R160 ;  /* 0x0000000c050a7c25 */ /* 0x000fe2000f8e00a0 */
[C---:B------:R-:W-:Y:S01]  /*1e50*/  ISETP.GE.OR P1, PT, R13.reuse, UR14, P1 ;  /* 0x0000000e0d007c0c */ /* 0x040fe20008f26670 */
[----:B------:R-:W-:Y:S01]  /*1e60*/  @UP1 ULOP3.LUT UR4, UR4, 0x1, UR8, 0x78, !UPT ;  /* 0x0000000104041892 */ /* 0x000fe2000f8e7808 */
[----:B------:R-:W-:Y:S01]  /*1e70*/  IADD3 R13, -R13, UR14, R18 ;  /* 0x0000000e0d0d7c10 */ /* 0x000fe2000fffe112 */
[----:B------:R-:W-:-:S02]  /*1e80*/  IMAD R9, R9, -0x2, R17 ;  /* 0xfffffffe09097824 */ /* 0x000fc400078e0211 */
[----:B------:R-:W-:Y:S02]  /*1e90*/  IMAD.MOV.U32 R18, RZ, RZ, R10 ;  /* 0x000000ffff127224 */ /* 0x000fe400078e000a */
[----:B------:R-:W-:Y:S02]  /*1ea0*/  IMAD.IADD R19, R11, 0x1, R19 ;  /* 0x000000010b137824 */ /* 0x000fe400078e0213 */
[----:B------:R-:W-:Y:S02]  /*1eb0*/  IMAD.IADD R12, R9, 0x1, -R12 ;  /* 0x00000001090c7824 */ /* 0x000fe400078e0a0c */
[----:B------:R-:W-:Y:S02]  /*1ec0*/  IMAD.MOV.U32 R10, RZ, RZ, -0x1 ;  /* 0xffffffffff0a7424 */ /* 0x000fe400078e00ff */
[----:B------:R-:W-:Y:S05]  /*1ed0*/  @P1 BRA `(.L_x_25) ;  /* 0x0000008000a01947 */ /* 0x000fea0003800000 */
[----:B------:R-:W0:Y:S01]  /*1ee0*/  LDC.64 R166, c[0x0][0x6c8] ;  /* 0x0001b200ffa67b82 */ /* 0x000e220000000a00 */
[----:B----45:R-:W-:Y:S01]  /*1ef0*/  FSETP.NEU.AND P1, PT, R15, RZ, PT ;  /* 0x000000ff0f00720b */ /* 0x030fe20003f2d000 */
[----:B------:R-:W-:Y:S01]  /*1f00*/  IMAD.WIDE R20, R8, 0x80, RZ ;  /* 0x0000008008147825 */ /* 0x000fe200078e02ff */
[----:B------:R-:W-:Y:S01]  /*1f10*/  ISETP.GT.AND P2, PT, R13, RZ, PT ;  /* 0x000000ff0d00720c */ /* 0x000fe20003f44270 */
[----:B------:R-:W-:Y:S02]  /*1f20*/  BSSY B0, `(.L_x_25) ;  /* 0x0000823000007945 */ /* 0x000fe40003800000 */
[----:B------:R-:W-:Y:S01]  /*1f30*/  IMAD.SHL.U32 R11, R0, 0x2, RZ ;  /* 0x00000002000b7824 */ /* 0x000fe200078e00ff */
[----:B------:R-:W-:-:S04]  /*1f40*/  ISETP.GT.AND P5, PT, R12, RZ, P2 ;  /* 0x000000ff0c00720c */ /* 0x000fc800017a4270 */
[----:B------:R-:W-:Y:S01]  /*1f50*/  LOP3.LUT R11, R20, 0x6, R11, 0xf8, !PT ;  /* 0x00000006140b7812 */ /* 0x000fe200078ef80b */
[----:B0-----:R-:W-:-:S04]  /*1f60*/  IMAD R8, R21, R166, RZ ;  /* 0x000000a615087224 */ /* 0x001fc800078e02ff */
[----:B------:R-:W-:-:S04]  /*1f70*/  IMAD.WIDE.U32 R22, R11, R166, R18 ;  /* 0x000000a60b167225 */ /* 0x000fc800078e0012 */
[----:B------:R-:W-:-:S04]  /*1f80*/  IMAD R9, R11, R167, R8 ;  /* 0x000000a70b097224 */ /* 0x000fc800078e0208 */
[----:B------:R-:W-:Y:S01]  /*1f90*/  IMAD.IADD R153, R23, 0x1, R9 ;  /* 0x0000000117997824 */ /* 0x000fe200078e0209 */
[----:B------:R-:W-:Y:S06]  /*1fa0*/  @!P1 BRA `(.L_x_26) ;  /* 0x0000006400509947 */ /* 0x000fec0003800000 */
[----:B------:R-:W0:Y:S01]  /*1fb0*/  LDC.64 R158, c[0x0][0x6b0] ;  /* 0x0001ac00ff9e7b82 */ /* 0x000e220000000a00 */
[----:B------:R-:W-:Y:S01]  /*1fc0*/  ULDC.64 UR8, c[0x0][0x6b8] ;  /* 0x0001ae0000087ab9 */ /* 0x000fe20000000a00 */
[----:B------:R-:W-:Y:S01]  /*1fd0*/  ULDC.64 UR12, c[0x0][0x6a8] ;  /* 0x0001aa00000c7ab9 */ /* 0x000fe20000000a00 */
[----:B------:R-:W-:Y:S01]  /*1fe0*/  IMAD R8, R152, UR8, RZ ;  /* 0x0000000898087c24 */ /* 0x000fe2000f8e02ff */
[----:B------:R-:W-:Y:S01]  /*1ff0*/  ULDC.64 UR14, c[0x0][0x6c0] ;  /* 0x0001b000000e7ab9 */ /* 0x000fe20000000a00 */
[----:B------:R-:W-:-:S03]  /*2000*/  IMAD.WIDE.U32 R156, R5, UR8, R160 ;  /* 0x00000008059c7c25 */ /* 0x000fc6000f8e00a0 */
[----:B------:R-:W1:Y:S01]  /*2010*/  LDC.64 R162, c[0x0][0x6b0] ;  /* 0x0001ac00ffa27b82 */ /* 0x000e620000000a00 */
[----:B------:R-:W-:Y:S02]  /*2020*/  IMAD R9, R5, UR9, R8 ;  /* 0x0000000905097c24 */ /* 0x000fe4000f8e0208 */
[----:B------:R-:W-:Y:S02]  /*2030*/  IMAD.MOV.U32 R154, RZ, RZ, R156 ;  /* 0x000000ffff9a7224 */ /* 0x000fe400078e009c */
[----:B------:R-:W-:Y:S02]  /*2040*/  IMAD.IADD R155, R157, 0x1, R9 ;  /* 0x000000019d9b7824 */ /* 0x000fe400078e0209 */
[-C--:B0-----:R-:W-:Y:S02]  /*2050*/  IMAD R8, R21, R158.reuse, RZ ;  /* 0x0000009e15087224 */ /* 0x081fe400078e02ff */
[----:B------:R-:W-:-:S04]  /*2060*/  IMAD.WIDE.U32 R18, R11, R158, R154 ;  /* 0x0000009e0b127225 */ /* 0x000fc800078e009a */
[----:B------:R-:W-:Y:S01]  /*2070*/  IMAD R8, R11, R159, R8 ;  /* 0x0000009f0b087224 */ /* 0x000fe200078e0208 */
[----:B------:R-:W-:-:S03]  /*2080*/  LEA R20, P1, R18, UR12, 0x2 ;  /* 0x0000000c12147c11 */ /* 0x000fc6000f8210ff */
[----:B------:R-:W-:-:S05]  /*2090*/  IMAD.IADD R17, R19, 0x1, R8 ;  /* 0x0000000113117824 */ /* 0x000fca00078e0208 */
[----:B------:R-:W-:-:S05]  /*20a0*/  LEA.HI.X R21, R18, UR13, R17, 0x2, P1 ;  /* 0x0000000d12157c11 */ /* 0x000fca00088f1411 */
[----:B------:R-:W3:Y:S01]  /*20b0*/  @P5 LDG.E.LTC128B R170, desc[UR10][R20.64] ;  /* 0x0000000a14aa5981 */ /* 0x000ee2000c1e1920 */
[C---:B------:R-:W-:Y:S01]  /*20c0*/  LEA R152, P1, R22.reuse, UR14, 0x2 ;  /* 0x0000000e16987c11 */ /* 0x040fe2000f8210ff */
[-C--:B-1----:R-:W-:Y:S01]  /*20d0*/  IMAD.WIDE.U32 R168, R11, R158.reuse, R162 ;  /* 0x0000009e0ba87225 */ /* 0x082fe200078e00a2 */
[----:B------:R-:W-:Y:S02]  /*20e0*/  BSSY B1, `(.L_x_27) ;  /* 0x0000011000017945 */ /* 0x000fe40003800000 */
[----:B------:R-:W-:Y:S01]  /*20f0*/  LEA.HI.X R153, R22, UR15, R153, 0x2, P1 ;  /* 0x0000000f16997c11 */ /* 0x000fe200088f1499 */
[----:B------:R-:W-:Y:S01]  /*2100*/  IMAD.IADD R173, R8, 0x1, R169 ;  /* 0x0000000108ad7824 */ /* 0x000fe200078e02a9 */
[----:B------:R-:W-:Y:S01]  /*2110*/  ISETP.GT.AND P1, PT, R13, 0x8, PT ;  /* 0x000000080d00780c */ /* 0x000fe20003f24270 */
[----:B------:R-:W-:-:S04]  /*2120*/  IMAD.WIDE.U32 R22, R11, R158, R160 ;  /* 0x0000009e0b167225 */ /* 0x000fc800078e00a0 */
[----:B------:R-:W-:Y:S02]  /*2130*/  IMAD.IADD R23, R8, 0x1, R23 ;  /* 0x0000000108177824 */ /* 0x000fe400078e0217 */
[----:B------:R-:W-:-:S04]  /*2140*/  IMAD.WIDE.U32 R164, R5, UR8, R22 ;  /* 0x0000000805a47c25 */ /* 0x000fc8000f8e0016 */
[----:B---3--:R-:W-:-:S04]  /*2150*/  FMUL R17, R170, R15 ;  /* 0x0000000faa117220 */ /* 0x008fc80000400000 */
[----:B--2---:R-:W-:Y:S01]  /*2160*/  FFMA R171, R88, R16, R17 ;  /* 0x0000001058ab7223 */ /* 0x004fe20000000011 */
[----:B------:R-:W-:-:S04]  /*2170*/  IADD3 R17, P3, R156, R168, RZ ;  /* 0x000000a89c117210 */ /* 0x000fc80007f7e0ff */
[----:B------:R0:W-:Y:S01]  /*2180*/  @P5 STG.E desc[UR10][R152.64], R171 ;  /* 0x000000ab98005986 */ /* 0x0001e2000c10190a */
[----:B------:R-:W-:Y:S01]  /*2190*/  ISETP.GT.AND P5, PT, R12, 0x1, P2 ;  /* 0x000000010c00780c */ /* 0x000fe200017a4270 */
[----:B------:R-:W-:Y:S01]  /*21a0*/  IMAD.X R20, R173, 0x1, R155, P3 ;  /* 0x00000001ad147824 */ /* 0x000fe200018e069b */
[----:B------:R-:W-:-:S04]  /*21b0*/  LEA R18, P6, R17, UR12, 0x2 ;  /* 0x0000000c11127c11 */ /* 0x000fc8000f8c10ff */
[----:B------:R-:W-:-:S07]  /*21c0*/  LEA.HI.X R19, R17, UR13, R20, 0x2, P6 ;  /* 0x0000000d11137c11 */ /* 0x000fce000b0f1414 */
[----:B0-----:R-:W-:Y:S05]  /*21d0*/  @!P5 BRA `(.L_x_28) ;  /* 0x000000000004d947 */ /* 0x001fea0003800000 */
[----:B------:R0:W5:Y:S02]  /*21e0*/  LDG.E.LTC128B R170, desc[UR10][R18.64] ;  /* 0x0000000a12aa7981 */ /* 0x000164000c1e1920 */
.L_x_28:
[----:B------:R-:W-:Y:S05]  /*21f0*/  BSYNC B1 ;  /* 0x0000000000017941 */ /* 0x000fea0003800000 */
.L_x_27:
[----:B------:R-:W-:Y:S01]  /*2200*/  IMAD.IADD R17, R9, 0x1, R165 ;  /* 0x0000000109117824 */ /* 0x000fe200078e02a5 */
[----:B------:R-:W-:Y:S01]  /*2210*/  LEA R20, P3, R164, UR12, 0x2 ;  /* 0x0000000ca4147c11 */ /* 0x000fe2000f8610ff */
[----:B0----5:R-:W-:Y:S01]  /*2220*/  FMUL R18, R170, R15 ;  /* 0x0000000faa127220 */ /* 0x021fe20000400000 */
[----:B------:R-:W-:Y:S01]  /*2230*/  LEA R22, P6, R166, R152, 0x2 ;  /* 0x00000098a6167211 */ /* 0x000fe200078c10ff */
[----:B------:R-:W-:Y:S01]  /*2240*/  BSSY B1, `(.L_x_29) ;  /* 0x000000e000017945 */ /* 0x000fe20003800000 */
[----:B------:R-:W-:Y:S01]  /*2250*/  LEA.HI.X R21, R164, UR13, R17, 0x2, P3 ;  /* 0x0000000da4157c11 */ /* 0x000fe200098f1411 */
[----:B------:R-:W-:Y:S01]  /*2260*/  FFMA R17, R89, R16, R18 ;  /* 0x0000001059117223 */ /* 0x000fe20000000012 */
[----:B------:R-:W-:Y:S01]  /*2270*/  LEA.HI.X R23, R166, R153, R167, 0x2, P6 ;  /* 0x00000099a6177211 */ /* 0x000fe200030f14a7 */
[----:B------:R-:W-:Y:S01]  /*2280*/  IMAD.MOV.U32 R169, RZ, RZ, R173 ;  /* 0x000000ffffa97224 */ /* 0x000fe200078e00ad */
[----:B------:R-:W-:Y:S01]  /*2290*/  ISETP.GT.AND P3, PT, R12, RZ, P1 ;  /* 0x000000ff0c00720c */ /* 0x000fe20000f64270 */
[----:B------:R-:W-:Y:S01]  /*22a0*/  IMAD R18, R159, 0x7, RZ ;  /* 0x000000079f127824 */ /* 0x000fe200078e02ff */
[----:B------:R-:W-:Y:S01]  /*22b0*/  IADD3 R88, P6, R160, R168, RZ ;  /* 0x000000a8a0587210 */ /* 0x000fe20007fde0ff */
[----:B------:R0:W-:Y:S01]  /*22c0*/  @P5 STG.E desc[UR10][R22.64], R17 ;  /* 0x0000001116005986 */ /* 0x0001e2000c10190a */
[----:B------:R-:W-:-:S03]  /*22d0*/  IMAD.MOV.U32 R172, RZ, RZ, R170 ;  /* 0x000000ffffac7224 */ /* 0x000fc600078e00aa */
[----:B------:R-:W-:Y:S02]  /*22e0*/  IMAD.X R89, R161, 0x1, R173, P6 ;  /* 0x00000001a1597824 */ /* 0x000fe400030e06ad */
[----:B------:R-:W-:-:S04]  /*22f0*/  IMAD.WIDE.U32 R164, R5, UR8, R88 ;  /* 0x0000000805a47c25 */ /* 0x000fc8000f8e0058 */
[----:B------:R-:W-:Y:S05]  /*2300*/  @!P3 BRA `(.L_x_30) ;  /* 0x000000000004b947 */ /* 0x000fea0003800000 */
[----:B------:R1:W5:Y:S02]  /*2310*/  LDG.E.LTC128B R172, desc[UR10][R20.64+0x20] ;  /* 0x0000200a14ac7981 */ /* 0x000364000c1e1920 */
.L_x_30:
[----:B------:R-:W-:Y:S05]  /*2320*/  BSYNC B1 ;  /* 0x0000000000017941 */ /* 0x000fea0003800000 */
.L_x_29:
[----:B------:R-:W-:Y:S01]  /*2330*/  ISETP.GT.AND P6, PT, R12, 0x1, P1 ;  /* 0x000000010c00780c */ /* 0x000fe20000fc4270 */
[----:B------:R-:W-:Y:S02]  /*2340*/  IMAD.IADD R19, R9, 0x1, R165 ;  /* 0x0000000109137824 */ /* 0x000fe400078e02a5 */
[----:B0----5:R-:W-:Y:S01]  /*2350*/  FMUL R17, R172, R15 ;  /* 0x0000000fac117220 */ /* 0x021fe20000400000 */
[----:B------:R-:W-:Y:S01]  /*2360*/  IMAD.WIDE.U32 R168, R158, 0x7, R168 ;  /* 0x000000079ea87825 */ /* 0x000fe200078e00a8 */
[----:B------:R-:W-:Y:S01]  /*2370*/  LEA R88, P5, R164, UR12, 0x2 ;  /* 0x0000000ca4587c11 */ /* 0x000fe2000f8a10ff */
[----:B------:R-:W-:Y:S02]  /*2380*/  BSSY B1, `(.L_x_31) ;  /* 0x000000b000017945 */ /* 0x000fe40003800000 */
[----:B------:R-:W-:Y:S01]  /*2390*/  FFMA R165, R90, R16, R17 ;  /* 0x000000105aa57223 */ /* 0x000fe20000000011 */
[----:B------:R-:W-:Y:S01]  /*23a0*/  IMAD.IADD R173, R169, 0x1, R18 ;  /* 0x00000001a9ad7824 */ /* 0x000fe200078e0212 */
[----:B------:R-:W-:-:S02]  /*23b0*/  LEA.HI.X R89, R164, UR13, R19, 0x2, P5 ;  /* 0x0000000da4597c11 */ /* 0x000fc4000a8f1413 */
[----:B------:R-:W-:Y:S01]  /*23c0*/  IADD3 R17, P5, R156, R168, RZ ;  /* 0x000000a89c117210 */ /* 0x000fe20007fbe0ff */
[----:B------:R0:W-:Y:S01]  /*23d0*/  @P3 STG.E desc[UR10][R152.64+0x20], R165 ;  /* 0x000020a598003986 */ /* 0x0001e2000c10190a */
[----:B------:R-:W-:-:S03]  /*23e0*/  ISETP.GT.AND P3, PT, R12, 0x8, P2 ;  /* 0x000000080c00780c */ /* 0x000fc60001764270 */
[----:B------:R-:W-:Y:S01]  /*23f0*/  IMAD.X R164, R173, 0x1, R155, P5 ;  /* 0x00000001ada47824 */ /* 0x000fe200028e069b */
[----:B------:R-:W-:Y:S01]  /*2400*/  LEA R170, P5, R17, UR12, 0x2 ;  /* 0x0000000c11aa7c11 */ /* 0x000fe2000f8a10ff */
[----:B------:R-:W-:-:S12]  /*2410*/  @!P6 BRA `(.L_x_32) ;  /* 0x000000000004e947 */ /* 0x000fd80003800000 */
[----:B------:R2:W5:Y:S02]  /*2420*/  LDG.E.LTC128B R172, desc[UR10][R88.64+0x20] ;  /* 0x0000200a58ac7981 */ /* 0x000564000c1e1920 */
.L_x_32:
[----:B------:R-:W-:Y:S05]  /*2430*/  BSYNC B1 ;  /* 0x0000000000017941 */ /* 0x000fea0003800000 */
.L_x_31:
[----:B-----5:R-:W-:Y:S01]  /*2440*/  FMUL R90, R172, R15 ;  /* 0x0000000fac5a7220 */ /* 0x020fe20000400000 */
[----:B------:R-:W-:Y:S01]  /*2450*/  IMAD.MOV.U32 R180, RZ, RZ, R172 ;  /* 0x000000ffffb47224 */ /* 0x000fe200078e00ac */
[----:B------:R-:W-:Y:S02]  /*2460*/  LEA.HI.X R171, R17, UR13, R164, 0x2, P5 ;  /* 0x0000000d11ab7c11 */ /* 0x000fe4000a8f14a4 */
[----:B------:R-:W-:-:S05]  /*2470*/  FFMA R175, R91, R16, R90 ;  /* 0x000000105baf7223 */ /* 0x000fca000000005a */
[----:B------:R3:W-:Y:S04]  /*2480*/  @P6 STG.E desc[UR10][R22.64+0x20], R175 ;  /* 0x000020af16006986 */ /* 0x0007e8000c10190a */
[----:B------:R-:W4:Y:S01]  /*2490*/  @P3 LDG.E.LTC128B R180, desc[UR10][R170.64] ;  /* 0x0000000aaab43981 */ /* 0x000f22000c1e1920 */
[----:B------:R-:W-:Y:S01]  /*24a0*/  IADD3 R172, P5, R168, R158, RZ ;  /* 0x0000009ea8ac7210 */ /* 0x000fe20007fbe0ff */
[----:B0-----:R-:W-:Y:S02]  /*24b0*/  IMAD R165, R167, 0x1c, RZ ;  /* 0x0000001ca7a57824 */ /* 0x001fe400078e02ff */
[----:B------:R-:W-:Y:S01]  /*24c0*/  IMAD.WIDE.U32 R168, R166, 0x1c, R22 ;  /* 0x0000001ca6a87825 */ /* 0x000fe200078e0016 */
[----:B------:R-:W-:-:S03]  /*24d0*/  IADD3 R19, P6, R172, R156, RZ ;  /* 0x0000009cac137210 */ /* 0x000fc60007fde0ff */
[----:B------:R-:W-:Y:S01]  /*24e0*/  IMAD.X R173, R173, 0x1, R159, P5 ;  /* 0x00000001adad7824 */ /* 0x000fe200028e069f */
[----:B------:R-:W-:Y:S01]  /*24f0*/  ISETP.GT.AND P5, PT, R12, 0x9, P2 ;  /* 0x000000090c00780c */ /* 0x000fe200017a4270 */
[----:B------:R-:W-:Y:S02]  /*2500*/  IMAD.IADD R165, R169, 0x1, R165 ;  /* 0x00000001a9a57824 */ /* 0x000fe400078e02a5 */
[----:B------:R-:W-:Y:S01]  /*2510*/  IMAD.X R164, R173, 0x1, R155, P6 ;  /* 0x00000001ada47824 */ /* 0x000fe200030e069b */
[----:B------:R-:W-:-:S04]  /*2520*/  LEA R90, P6, R19, UR12, 0x2 ;  /* 0x0000000c135a7c11 */ /* 0x000fc8000f8c10ff */
[----:B------:R-:W-:Y:S01]  /*2530*/  LEA.HI.X R91, R19, UR13, R164, 0x2, P6 ;  /* 0x0000000d135b7c11 */ /* 0x000fe2000b0f14a4 */
[----:B------:R-:W-:Y:S02]  /*2540*/  IMAD.MOV.U32 R164, RZ, RZ, R168 ;  /* 0x000000ffffa47224 */ /* 0x000fe400078e00a8 */
[----:B------:R-:W-:-:S04]  /*2550*/  IMAD.WIDE.U32 R162, R158, 0x7, R162 ;  /* 0x000000079ea27825 */ /* 0x000fc800078e00a2 */
[----:B----4-:R-:W-:-:S04]  /*2560*/  FMUL R17, R180, R15 ;  /* 0x0000000fb4117220 */ /* 0x010fc80000400000 */
[----:B------:R-:W-:-:S05]  /*2570*/  FFMA R17, R92, R16, R17 ;  /* 0x000000105c117223 */ /* 0x000fca0000000011 */
[----:B------:R0:W-:Y:S04]  /*2580*/  @P3 STG.E desc[UR10][R164.64], R17 ;  /* 0x00000011a4003986 */ /* 0x0001e8000c10190a */
[----:B------:R4:W2:Y:S01]  /*2590*/  @P5 LDG.E.LTC128B R180, desc[UR10][R90.64] ;  /* 0x0000000a5ab45981 */ /* 0x0008a2000c1e1920 */
[----:B------:R-:W-:Y:S01]  /*25a0*/  IMAD.IADD R177, R18, 0x1, R163 ;  /* 0x0000000112b17824 */ /* 0x000fe200078e02a3 */
[-C--:B------:R-:W-:Y:S01]  /*25b0*/  IADD3 R170, P6, R162, R158.reuse, RZ ;  /* 0x0000009ea2aa7210 */ /* 0x080fe20007fde0ff */
[----:B------:R-:W-:Y:S01]  /*25c0*/  IMAD.MOV.U32 R176, RZ, RZ, R162 ;  /* 0x000000ffffb07224 */ /* 0x000fe200078e00a2 */
[----:B------:R-:W-:Y:S01]  /*25d0*/  SHF.L.U64.HI R19, R166, 0x5, R167 ;  /* 0x00000005a6137819 */ /* 0x000fe200000102a7 */
[----:B------:R-:W-:Y:S01]  /*25e0*/  IMAD.WIDE.U32 R172, R158, 0x7, R172 ;  /* 0x000000079eac7825 */ /* 0x000fe200078e00ac */
[----:B------:R-:W-:Y:S03]  /*25f0*/  BSSY B1, `(.L_x_33) ;  /* 0x000001b000017945 */ /* 0x000fe60003800000 */
[----:B---3--:R-:W-:-:S04]  /*2600*/  IMAD.WIDE.U32 R174, R11, R158, R176 ;  /* 0x0000009e0bae7225 */ /* 0x008fc800078e00b0 */
[----:B------:R-:W-:Y:S01]  /*2610*/  IMAD.X R171, R177, 0x1, R159, P6 ;  /* 0x00000001b1ab7824 */ /* 0x000fe200030e069f */
[----:B------:R-:W-:Y:S01]  /*2620*/  IADD3 R174, P3, R160, R174, RZ ;  /* 0x000000aea0ae7210 */ /* 0x000fe20007f7e0ff */
[----:B0-----:R-:W-:Y:S02]  /*2630*/  IMAD.SHL.U32 R17, R166, 0x20, RZ ;  /* 0x00000020a6117824 */ /* 0x001fe400078e00ff */
[----:B------:R-:W-:Y:S01]  /*2640*/  IMAD.WIDE.U32 R162, R11, R158, R170 ;  /* 0x0000009e0ba27225 */ /* 0x000fe200078e00aa */
[----:B------:R-:W-:-:S03]  /*2650*/  IADD3.X R175, R161, R8, R175, P3, !PT ;  /* 0x00000008a1af7210 */ /* 0x000fc60001ffe4af */
[----:B------:R-:W-:Y:S01]  /*2660*/  IMAD.WIDE.U32 R176, R158, 0x7, R176 ;  /* 0x000000079eb07825 */ /* 0x000fe200078e00b0 */
[----:B------:R-:W-:-:S03]  /*2670*/  IADD3 R178, P6, R160, R162, RZ ;  /* 0x000000a2a0b27210 */ /* 0x000fc60007fde0ff */
[----:B------:R-:W-:Y:S01]  /*2680*/  IMAD.WIDE.U32 R174, R5, UR8, R174 ;  /* 0x0000000805ae7c25 */ /* 0x000fe2000f8e00ae */
[----:B------:R-:W-:-:S03]  /*2690*/  IADD3.X R179, R161, R8, R163, P6, !PT ;  /* 0x00000008a1b37210 */ /* 0x000fc600037fe4a3 */
[----:B----4-:R-:W-:Y:S01]  /*26a0*/  IMAD.IADD R91, R9, 0x1, R175 ;  /* 0x00000001095b7824 */ /* 0x010fe200078e02af */
[----:B------:R-:W-:Y:S01]  /*26b0*/  LEA R162, P3, R174, UR12, 0x2 ;  /* 0x0000000caea27c11 */ /* 0x000fe2000f8610ff */
[----:B------:R-:W-:Y:S01]  /*26c0*/  IMAD.WIDE.U32 R166, R5, UR8, R178 ;  /* 0x0000000805a67c25 */ /* 0x000fe2000f8e00b2 */
[----:B------:R-:W-:Y:S02]  /*26d0*/  IADD3 R175, P6, R156, R172, RZ ;  /* 0x000000ac9caf7210 */ /* 0x000fe40007fde0ff */
[----:B------:R-:W-:Y:S01]  /*26e0*/  LEA.HI.X R163, R174, UR13, R91, 0x2, P3 ;  /* 0x0000000daea37c11 */ /* 0x000fe200098f145b */
[----:B------:R-:W-:Y:S01]  /*26f0*/  IMAD.IADD R179, R9, 0x1, R167 ;  /* 0x0000000109b37824 */ /* 0x000fe200078e02a7 */
[----:B------:R-:W-:Y:S01]  /*2700*/  IADD3 R90, P3, R17, R22, RZ ;  /* 0x00000016115a7210 */ /* 0x000fe20007f7e0ff */
[----:B------:R-:W-:-:S04]  /*2710*/  IMAD.IADD R182, R18, 0x1, R173 ;  /* 0x0000000112b67824 */ /* 0x000fc800078e02ad */
[----:B------:R-:W-:Y:S02]  /*2720*/  IMAD.X R91, R19, 0x1, R23, P3 ;  /* 0x00000001135b7824 */ /* 0x000fe400018e0617 */
[----:B--2---:R-:W-:-:S04]  /*2730*/  FMUL R92, R180, R15 ;  /* 0x0000000fb45c7220 */ /* 0x004fc80000400000 */
[----:B------:R-:W-:Y:S01]  /*2740*/  FFMA R181, R93, R16, R92 ;  /* 0x000000105db57223 */ /* 0x000fe2000000005c */
[----:B------:R-:W-:-:S04]  /*2750*/  LEA R92, P3, R166, UR12, 0x2 ;  /* 0x0000000ca65c7c11 */ /* 0x000fc8000f8610ff */
[----:B------:R0:W-:Y:S01]  /*2760*/  @P5 STG.E desc[UR10][R90.64], R181 ;  /* 0x000000b55a005986 */ /* 0x0001e2000c10190a */
[----:B------:R-:W-:-:S13]  /*2770*/  ISETP.GT.AND P5, PT, R12, 0x8, P1 ;  /* 0x000000080c00780c */ /* 0x000fda0000fa4270 */
[----:B0-----:R-:W-:Y:S05]  /*2780*/  @!P5 BRA `(.L_x_34) ;  /* 0x000000000004d947 */ /* 0x001fea0003800000 */
[----:B------:R0:W5:Y:S02]  /*2790*/  LDG.E.LTC128B R180, desc[UR10][R162.64+0x20] ;  /* 0x0000200aa2b47981 */ /* 0x000164000c1e1920 */
.L_x_34:
[----:B------:R-:W-:Y:S05]  /*27a0*/  BSYNC B1 ;  /* 0x0000000000017941 */ /* 0x000fea0003800000 */
.L_x_33:
[----:B-----5:R-:W-:Y:S01]  /*27b0*/  FMUL R167, R180, R15 ;  /* 0x0000000fb4a77220 */ /* 0x020fe20000400000 */
[----:B------:R-:W-:Y:S01]  /*27c0*/  LEA.HI.X R93, R166, UR13, R179, 0x2, P3 ;  /* 0x0000000da65d7c11 */ /* 0x000fe200098f14b3 */
[----:B------:R-:W-:Y:S01]  /*27d0*/  IMAD.X R178, R182, 0x1, R155, P6 ;  /* 0x00000001b6b27824 */ /* 0x000fe200030e069b */
[C---:B------:R-:W-:Y:S01]  /*27e0*/  LEA R166, P3, R175.reuse, UR12, 0x2 ;  /* 0x0000000cafa67c11 */ /* 0x040fe2000f8610ff */
[----:B------:R-:W-:Y:S01]  /*27f0*/  FFMA R181, R94, R16, R167 ;  /* 0x000000105eb57223 */ /* 0x000fe200000000a7 */
[----:B------:R-:W-:Y:S01]  /*2800*/  IADD3 R174, P6, R176, R158, RZ ;  /* 0x0000009eb0ae7210 */ /* 0x000fe20007fde0ff */
[----:B------:R-:W-:Y:S01]  /*2810*/  BSSY B1, `(.L_x_35) ;  /* 0x000000b000017945 */ /* 0x000fe20003800000 */
[----:B------:R-:W-:Y:S02]  /*2820*/  LEA.HI.X R167, R175, UR13, R178, 0x2, P3 ;  /* 0x0000000dafa77c11 */ /* 0x000fe400098f14b2 */
[----:B------:R2:W-:Y:S01]  /*2830*/  @P5 STG.E desc[UR10][R164.64+0x20], R181 ;  /* 0x000020b5a4005986 */ /* 0x0005e2000c10190a */
[----:B------:R-:W-:-:S02]  /*2840*/  ISETP.GT.AND P5, PT, R12, 0x9, P1 ;  /* 0x000000090c00780c */ /* 0x000fc40000fa4270 */
[----:B------:R-:W-:Y:S02]  /*2850*/  IADD3 R172, P3, R172, R158, RZ ;  /* 0x0000009eacac7210 */ /* 0x000fe40007f7e0ff */
[----:B------:R-:W-:Y:S02]  /*2860*/  IADD3.X R175, R159, R18, R177, P6, !PT ;  /* 0x000000129faf7210 */ /* 0x000fe400037fe4b1 */
[----:B------:R-:W-:Y:S01]  /*2870*/  IADD3 R179, P6, R172, R156, RZ ;  /* 0x0000009cacb37210 */ /* 0x000fe20007fde0ff */
[----:B------:R-:W-:Y:S02]  /*2880*/  IMAD.X R173, R182, 0x1, R159, P3 ;  /* 0x00000001b6ad7824 */ /* 0x000fe400018e069f */
[----:B------:R-:W-:-:S04]  /*2890*/  IMAD.WIDE.U32 R176, R11, R158, R174 ;  /* 0x0000009e0bb07225 */ /* 0x000fc800078e00ae */
[----:B--2---:R-:W-:Y:S06]  /*28a0*/  @!P5 BRA `(.L_x_36) ;  /* 0x000000000004d947 */ /* 0x004fec0003800000 */
[----:B------:R2:W5:Y:S02]  /*28b0*/  LDG.E.LTC128B R180, desc[UR10][R92.64+0x20] ;  /* 0x0000200a5cb47981 */ /* 0x000564000c1e1920 */
.L_x_36:
[----:B------:R-:W-:Y:S05]  /*28c0*/  BSYNC B1 ;  /* 0x0000000000017941 */ /* 0x000fea0003800000 */
.L_x_35:
[----:B-----5:R-:W-:Y:S01]  /*28d0*/  FMUL R178, R180, R15 ;  /* 0x0000000fb4b27220 */ /* 0x020fe20000400000 */
[----:B------:R-:W-:Y:S01]  /*28e0*/  IMAD.X R182, R173, 0x1, R155, P6 ;  /* 0x00000001adb67824 */ /* 0x000fe200030e069b */
[----:B------:R-:W-:Y:S01]  /*28f0*/  LEA R94, P6, R179, UR12, 0x2 ;  /* 0x0000000cb35e7c11 */ /* 0x000fe2000f8c10ff */
[----:B------:R-:W-:Y:S01]  /*2900*/  BSSY B1, `(.L_x_37) ;  /* 0x000000d000017945 */ /* 0x000fe20003800000 */
[----:B------:R-:W-:Y:S01]  /*2910*/  FFMA R169, R95, R16, R178 ;  /* 0x000000105fa97223 */ /* 0x000fe200000000b2 */
[----:B------:R-:W-:Y:S02]  /*2920*/  IADD3 R176, P3, R160, R176, RZ ;  /* 0x000000b0a0b07210 */ /* 0x000fe40007f7e0ff */
[----:B------:R-:W-:Y:S01]  /*2930*/  LEA.HI.X R95, R179, UR13, R182, 0x2, P6 ;  /* 0x0000000db35f7c11 */ /* 0x000fe2000b0f14b6 */
[----:B------:R-:W-:Y:S01]  /*2940*/  IMAD.WIDE.U32 R178, R158, 0x7, R170 ;  /* 0x000000079eb27825 */ /* 0x000fe200078e00aa */
[----:B------:R3:W-:Y:S01]  /*2950*/  @P5 STG.E desc[UR10][R90.64+0x20], R169 ;  /* 0x000020a95a005986 */ /* 0x0007e2000c10190a */
[----:B------:R-:W-:-:S02]  /*2960*/  ISETP.GT.AND P5, PT, R12, 0x10, P2 ;  /* 0x000000100c00780c */ /* 0x000fc400017a4270 */
[----:B------:R-:W-:Y:S01]  /*2970*/  IADD3.X R177, R161, R8, R177, P3, !PT ;  /* 0x00000008a1b17210 */ /* 0x000fe20001ffe4b1 */
[----:B------:R-:W-:Y:S01]  /*2980*/  IMAD.MOV.U32 R182, RZ, RZ, R180 ;  /* 0x000000ffffb67224 */ /* 0x000fe200078e00b4 */
[----:B------:R-:W-:Y:S02]  /*2990*/  IADD3 R168, P6, R17, R168, RZ ;  /* 0x000000a811a87210 */ /* 0x000fe40007fde0ff */
[----:B------:R-:W-:-:S07]  /*29a0*/  IADD3 R170, P3, R178, R158, RZ ;  /* 0x0000009eb2aa7210 */ /* 0x000fce0007f7e0ff */
[----:B---3--:R-:W-:Y:S06]  /*29b0*/  @!P5 BRA `(.L_x_38) ;  /* 0x000000000004d947 */ /* 0x008fec0003800000 */
[----:B------:R3:W5:Y:S02]  /*29c0*/  LDG.E.LTC128B R182, desc[UR10][R166.64] ;  /* 0x0000000aa6b67981 */ /* 0x000764000c1e1920 */
.L_x_38:
[----:B------:R-:W-:Y:S05]  /*29d0*/  BSYNC B1 ;  /* 0x0000000000017941 */ /* 0x000fea0003800000 */
.L_x_37:
[----:B------:R-:W-:Y:S01]  /*29e0*/  IADD3.X R171, R159, R18, R179, P3, !PT ;  /* 0x000000129fab7210 */ /* 0x000fe20001ffe4b3 */
[----:B---3-5:R-:W-:Y:S01]  /*29f0*/  FMUL R167, R182, R15 ;  /* 0x0000000fb6a77220 */ /* 0x028fe20000400000 */
[----:B------:R-:W-:Y:S01]  /*2a00*/  ISETP.GT.AND P3, PT, R12, 0x11, P2 ;  /* 0x000000110c00780c */ /* 0x000fe20001764270 */
[----:B------:R-:W-:Y:S01]  /*2a10*/  IMAD.WIDE.U32 R176, R5, UR8, R176 ;  /* 0x0000000805b07c25 */ /* 0x000fe2000f8e00b0 */
[----:B------:R-:W-:Y:S03]  /*2a20*/  BSSY B1, `(.L_x_39) ;  /* 0x000000b000017945 */ /* 0x000fe60003800000 */
[----:B------:R-:W-:Y:S01]  /*2a30*/  FFMA R183, R96, R16, R167 ;  /* 0x0000001060b77223 */ /* 0x000fe200000000a7 */
[----:B------:R-:W-:Y:S01]  /*2a40*/  IMAD.X R169, R19, 0x1, R165, P6 ;  /* 0x0000000113a97824 */ /* 0x000fe200030e06a5 */
[----:B------:R-:W-:Y:S01]  /*2a50*/  LEA R166, P6, R176, UR12, 0x2 ;  /* 0x0000000cb0a67c11 */ /* 0x000fe2000f8c10ff */
[----:B------:R-:W-:-:S03]  /*2a60*/  IMAD.WIDE.U32 R178, R11, R158, R170 ;  /* 0x0000009e0bb27225 */ /* 0x000fc600078e00aa */
[----:B------:R3:W-:Y:S01]  /*2a70*/  @P5 STG.E desc[UR10][R168.64], R183 ;  /* 0x000000b7a8005986 */ /* 0x0007e2000c10190a */
[----:B------:R-:W-:Y:S01]  /*2a80*/  IMAD.IADD R167, R9, 0x1, R177 ;  /* 0x0000000109a77824 */ /* 0x000fe200078e02b1 */
[----:B------:R-:W-:-:S04]  /*2a90*/  IADD3 R180, P5, R160, R178, RZ ;  /* 0x000000b2a0b47210 */ /* 0x000fc80007fbe0ff */
[----:B------:R-:W-:Y:S01]  /*2aa0*/  LEA.HI.X R167, R176, UR13, R167, 0x2, P6 ;  /* 0x0000000db0a77c11 */ /* 0x000fe2000b0f14a7 */
[----:B------:R-:W-:Y:S08]  /*2ab0*/  @!P3 BRA `(.L_x_40) ;  /* 0x000000000004b947 */ /* 0x000ff00003800000 */
[----:B------:R4:W5:Y:S02]  /*2ac0*/  LDG.E.LTC128B R182, desc[UR10][R94.64] ;  /* 0x0000000a5eb67981 */ /* 0x000964000c1e1920 */
.L_x_40:
[----:B------:R-:W-:Y:S05]  /*2ad0*/  BSYNC B1 ;  /* 0x0000000000017941 */ /* 0x000fea0003800000 */
.L_x_39:
[----:B----4-:R-:W-:Y:S01]  /*2ae0*/  IADD3 R94, P6, R17, R90, RZ ;  /* 0x0000005a115e7210 */ /* 0x010fe20007fde0ff */
[----:B-----5:R-:W-:Y:S01]  /*2af0*/  FMUL R96, R182, R15 ;  /* 0x0000000fb6607220 */ /* 0x020fe20000400000 */
[----:B------:R-:W-:Y:S01]  /*2b00*/  IADD3.X R181, R161, R8, R179, P5, !PT ;  /* 0x00000008a1b57210 */ /* 0x000fe20002ffe4b3 */
[----:B------:R-:W-:Y:S01]  /*2b10*/  BSSY B1, `(.L_x_41) ;  /* 0x0000008000017945 */ /* 0x000fe20003800000 */
[----:B------:R-:W-:Y:S01]  /*2b20*/  ISETP.GT.AND P5, PT, R12, 0x10, P1 ;  /* 0x000000100c00780c */ /* 0x000fe20000fa4270 */
[----:B------:R-:W-:Y:S02]  /*2b30*/  IMAD.X R95, R19, 0x1, R91, P6 ;  /* 0x00000001135f7824 */ /* 0x000fe400030e065b */
[----:B------:R-:W-:Y:S01]  /*2b40*/  FFMA R97, R97, R16, R96 ;  /* 0x0000001061617223 */ /* 0x000fe20000000060 */
[----:B------:R-:W-:-:S04]  /*2b50*/  IMAD.WIDE.U32 R176, R5, UR8, R180 ;  /* 0x0000000805b07c25 */ /* 0x000fc8000f8e00b4 */
[----:B------:R4:W-:Y:S05]  /*2b60*/  @P3 STG.E desc[UR10][R94.64], R97 ;  /* 0x000000615e003986 */ /* 0x0009ea000c10190a */
[----:B------:R-:W-:Y:S05]  /*2b70*/  @!P5 BRA `(.L_x_42) ;  /* 0x000000000004d947 */ /* 0x000fea0003800000 */
[----:B------:R0:W5:Y:S02]  /*2b80*/  LDG.E.LTC128B R182, desc[UR10][R166.64+0x20] ;  /* 0x0000200aa6b67981 */ /* 0x000164000c1e1920 */
.L_x_42:
[----:B------:R-:W-:Y:S05]  /*2b90*/  BSYNC B1 ;  /* 0x0000000000017941 */ /* 0x000fea0003800000 */
.L_x_41:
[----:B----45:R-:W-:Y:S01]  /*2ba0*/  FMUL R97, R182, R15 ;  /* 0x0000000fb6617220 */ /* 0x030fe20000400000 */
[----:B------:R-:W-:Y:S01]  /*2bb0*/  ISETP.GT.AND P3, PT, R12, 0x11, P1 ;  /* 0x000000110c00780c */ /* 0x000fe20000f64270 */
[----:B------:R-:W-:Y:S01]  /*2bc0*/  IMAD.IADD R177, R9, 0x1, R177 ;  /* 0x0000000109b17824 */ /* 0x000fe200078e02b1 */
[----:B------:R-:W-:Y:S01]  /*2bd0*/  LEA R96, P6, R176, UR12, 0x2 ;  /* 0x0000000cb0607c11 */ /* 0x000fe2000f8c10ff */
[----:B------:R-:W-:Y:S01]  /*2be0*/  FFMA R179, R98, R16, R97 ;  /* 0x0000001062b37223 */ /* 0x000fe20000000061 */
[----:B------:R-:W-:Y:S01]  /*2bf0*/  BSSY B1, `(.L_x_43) ;  /* 0x0000006000017945 */ /* 0x000fe20003800000 */
[----:B------:R-:W-:Y:S01]  /*2c00*/  IMAD.WIDE.U32 R174, R158, 0x7, R174 ;  /* 0x000000079eae7825 */ /* 0x000fe200078e00ae */
[----:B------:R-:W-:Y:S02]  /*2c10*/  LEA.HI.X R97, R176, UR13, R177, 0x2, P6 ;  /* 0x0000000db0617c11 */ /* 0x000fe4000b0f14b1 */
[----:B------:R4:W-:Y:S05]  /*2c20*/  @P5 STG.E desc[UR10][R168.64+0x20], R179 ;  /* 0x000020b3a8005986 */ /* 0x0009ea000c10190a */
[----:B------:R-:W-:Y:S05]  /*2c30*/  @!P3 BRA `(.L_x_44) ;  /* 0x000000000004b947 */ /* 0x000fea0003800000 */
[----:B------:R0:W5:Y:S02]  /*2c40*/  LDG.E.LTC128B R182, desc[UR10][R96.64+0x20] ;  /* 0x0000200a60b67981 */ /* 0x000164000c1e1920 */
.L_x_44:
[----:B------:R-:W-:Y:S05]  /*2c50*/  BSYNC B1 ;  /* 0x0000000000017941 */ /* 0x000fea0003800000 */
.L_x_43:
[----:B------:R-:W-:Y:S01]  /*2c60*/  IADD3 R176, P5, R174, R158, RZ ;  /* 0x0000009eaeb07210 */ /* 0x000fe20007fbe0ff */
[----:B-----5:R-:W-:Y:S01]  /*2c70*/  FMUL R98, R182, R15 ;  /* 0x0000000fb6627220 */ /* 0x020fe20000400000 */
[----:B----4-:R-:W-:Y:S01]  /*2c80*/  IMAD.WIDE.U32 R178, R158, 0x7, R172 ;  /* 0x000000079eb27825 */ /* 0x010fe200078e00ac */
[----:B------:R-:W-:Y:S01]  /*2c90*/  BSSY B1, `(.L_x_45) ;  /* 0x0000018000017945 */ /* 0x000fe20003800000 */
[----:B------:R-:W-:Y:S02]  /*2ca0*/  IADD3.X R177, R159, R18, R175, P5, !PT ;  /* 0x000000129fb17210 */ /* 0x000fe40002ffe4af */
[----:B---3--:R-:W-:Y:S01]  /*2cb0*/  FFMA R183, R99, R16, R98 ;  /* 0x0000001063b77223 */ /* 0x008fe20000000062 */
[----:B------:R-:W-:Y:S01]  /*2cc0*/  IADD3 R172, P5, R17, R168, RZ ;  /* 0x000000a811ac7210 */ /* 0x000fe20007fbe0ff */
[----:B------:R-:W-:Y:S01]  /*2cd0*/  IMAD.IADD R179, R18, 0x1, R179 ;  /* 0x0000000112b37824 */ /* 0x000fe200078e02b3 */
[----:B------:R-:W-:Y:S01]  /*2ce0*/  IADD3 R99, P6, R156, R178, RZ ;  /* 0x000000b29c637210 */ /* 0x000fe20007fde0ff */
[-C--:B------:R-:W-:Y:S01]  /*2cf0*/  IMAD.WIDE.U32 R174, R11, R158.reuse, R176 ;  /* 0x0000009e0bae7225 */ /* 0x080fe200078e00b0 */
[----:B------:R3:W-:Y:S01]  /*2d00*/  @P3 STG.E desc[UR10][R94.64+0x20], R183 ;  /* 0x000020b75e003986 */ /* 0x0007e2000c10190a */
[----:B------:R-:W-:-:S02]  /*2d10*/  IADD3 R178, P3, R178, R158, RZ ;  /* 0x0000009eb2b27210 */ /* 0x000fc40007f7e0ff */
[----:B------:R-:W-:Y:S01]  /*2d20*/  IMAD.X R173, R19, 0x1, R169, P5 ;  /* 0x0000000113ad7824 */ /* 0x000fe200028e06a9 */
[----:B------:R-:W-:Y:S01]  /*2d30*/  ISETP.GT.AND P5, PT, R12, 0x18, P2 ;  /* 0x000000180c00780c */ /* 0x000fe200017a4270 */
[----:B------:R-:W-:Y:S01]  /*2d40*/  IMAD.X R180, R179, 0x1, R155, P6 ;  /* 0x00000001b3b47824 */ /* 0x000fe200030e069b */
[----:B------:R-:W-:Y:S01]  /*2d50*/  LEA R98, P6, R99, UR12, 0x2 ;  /* 0x0000000c63627c11 */ /* 0x000fe2000f8c10ff */
[----:B------:R-:W-:-:S03]  /*2d60*/  IMAD.WIDE.U32 R170, R158, 0x7, R170 ;  /* 0x000000079eaa7825 */ /* 0x000fc600078e00aa */
[----:B------:R-:W-:Y:S01]  /*2d70*/  LEA.HI.X R99, R99, UR13, R180, 0x2, P6 ;  /* 0x0000000d63637c11 */ /* 0x000fe2000b0f14b4 */
[----:B------:R-:W-:Y:S01]  /*2d80*/  IMAD.X R179, R179, 0x1, R159, P3 ;  /* 0x00000001b3b37824 */ /* 0x000fe200018e069f */
[----:B------:R-:W-:Y:S01]  /*2d90*/  IADD3 R180, P6, R160, R174, RZ ;  /* 0x000000aea0b47210 */ /* 0x000fe20007fde0ff */
[----:B------:R-:W-:Y:S01]  /*2da0*/  IMAD.MOV.U32 R184, RZ, RZ, R182 ;  /* 0x000000ffffb87224 */ /* 0x000fe200078e00b6 */
[----:B---3--:R-:W-:Y:S02]  /*2db0*/  IADD3 R183, P3, R178, R156, RZ ;  /* 0x0000009cb2b77210 */ /* 0x008fe40007f7e0ff */
[----:B------:R-:W-:Y:S02]  /*2dc0*/  IADD3.X R181, R161, R8, R175, P6, !PT ;  /* 0x00000008a1b57210 */ /* 0x000fe400037fe4af */
[----:B------:R-:W-:-:S04]  /*2dd0*/  IADD3 R174, P6, R170, R158, RZ ;  /* 0x0000009eaaae7210 */ /* 0x000fc80007fde0ff */
[----:B------:R-:W-:Y:S01]  /*2de0*/  IADD3.X R175, R159, R18, R171, P6, !PT ;  /* 0x000000129faf7210 */ /* 0x000fe200037fe4ab */
[----:B------:R-:W-:Y:S08]  /*2df0*/  @!P5 BRA `(.L_x_46) ;  /* 0x000000000004d947 */ /* 0x000ff00003800000 */
[----:B------:R3:W5:Y:S02]  /*2e00*/  LDG.E.LTC128B R184, desc[UR10][R98.64] ;  /* 0x0000000a62b87981 */ /* 0x000764000c1e1920 */
.L_x_46:
[----:B------:R-:W-:Y:S05]  /*2e10*/  BSYNC B1 ;  /* 0x0000000000017941 */ /* 0x000fea0003800000 */
.L_x_45:
[----:B------:R-:W-:Y:S02]  /*2e20*/  IMAD.X R170, R179, 0x1, R155, P3 ;  /* 0x00000001b3aa7824 */ /* 0x000fe400018e069b */
[----:B---3-5:R-:W-:Y:S01]  /*2e30*/  FMUL R99, R184, R15 ;  /* 0x0000000fb8637220 */ /* 0x028fe20000400000 */
[----:B------:R-:W-:Y:S01]  /*2e40*/  ISETP.GT.AND P6, PT, R12, 0x19, P2 ;  /* 0x000000190c00780c */ /* 0x000fe200017c4270 */
[----:B------:R-:W-:Y:S01]  /*2e50*/  BSSY B1, `(.L_x_47) ;  /* 0x000000d000017945 */ /* 0x000fe20003800000 */
[----:B------:R-:W-:Y:S01]  /*2e60*/  LEA R98, P3, R183, UR12, 0x2 ;  /* 0x0000000cb7627c11 */ /* 0x000fe2000f8610ff */
[----:B------:R-:W-:Y:S01]  /*2e70*/  FFMA R185, R100, R16, R99 ;  /* 0x0000001064b97223 */ /* 0x000fe20000000063 */
[----:B------:R-:W-:Y:S02]  /*2e80*/  IMAD.WIDE.U32 R180, R5, UR8, R180 ;  /* 0x0000000805b47c25 */ /* 0x000fe4000f8e00b4 */
[----:B------:R-:W-:Y:S02]  /*2e90*/  LEA.HI.X R99, R183, UR13, R170, 0x2, P3 ;  /* 0x0000000db7637c11 */ /* 0x000fe400098f14aa */
[----:B------:R-:W-:Y:S01]  /*2ea0*/  IMAD.WIDE.U32 R182, R11, R158, R174 ;  /* 0x0000009e0bb67225 */ /* 0x000fe200078e00ae */
[----:B------:R3:W-:Y:S01]  /*2eb0*/  @P5 STG.E desc[UR10][R172.64], R185 ;  /* 0x000000b9ac005986 */ /* 0x0007e2000c10190a */
[----:B------:R-:W-:-:S02]  /*2ec0*/  IADD3 R170, P3, R17, R94, RZ ;  /* 0x0000005e11aa7210 */ /* 0x000fc40007f7e0ff */
[----:B------:R-:W-:Y:S01]  /*2ed0*/  IMAD.MOV.U32 R186, RZ, RZ, R184 ;  /* 0x000000ffffba7224 */ /* 0x000fe200078e00b8 */
[----:B------:R-:W-:-:S04]  /*2ee0*/  IADD3 R182, P5, R160, R182, RZ ;  /* 0x000000b6a0b67210 */ /* 0x000fc80007fbe0ff */
[----:B------:R-:W-:Y:S01]  /*2ef0*/  IADD3.X R183, R161, R8, R183, P5, !PT ;  /* 0x00000008a1b77210 */ /* 0x000fe20002ffe4b7 */
[----:B------:R-:W-:Y:S08]  /*2f00*/  @!P6 BRA `(.L_x_48) ;  /* 0x000000000004e947 */ /* 0x000ff00003800000 */
[----:B------:R4:W5:Y:S02]  /*2f10*/  LDG.E.LTC128B R186, desc[UR10][R98.64] ;  /* 0x0000000a62ba7981 */ /* 0x000964000c1e1920 */
.L_x_48:
[----:B------:R-:W-:Y:S05]  /*2f20*/  BSYNC B1 ;  /* 0x0000000000017941 */ /* 0x000fea0003800000 */
.L_x_47:
[----:B-----5:R-:W-:Y:S01]  /*2f30*/  FMUL R100, R186, R15 ;  /* 0x0000000fba647220 */ /* 0x020fe20000400000 */
[----:B------:R-:W-:Y:S01]  /*2f40*/  IMAD.X R171, R19, 0x1, R95, P3 ;  /* 0x0000000113ab7824 */ /* 0x000fe200018e065f */
[C---:B----4-:R-:W-:Y:S01]  /*2f50*/  LEA R98, P3, R180.reuse, UR12, 0x2 ;  /* 0x0000000cb4627c11 */ /* 0x050fe2000f8610ff */
[----:B------:R-:W-:Y:S02]  /*2f60*/  IMAD.IADD R99, R9, 0x1, R181 ;  /* 0x0000000109637824 */ /* 0x000fe400078e02b5 */
[----:B------:R-:W-:Y:S01]  /*2f70*/  FFMA R101, R101, R16, R100 ;  /* 0x0000001065657223 */ /* 0x000fe20000000064 */
[----:B------:R-:W-:Y:S01]  /*2f80*/  IMAD.WIDE.U32 R182, R5, UR8, R182 ;  /* 0x0000000805b67c25 */ /* 0x000fe2000f8e00b6 */
[----:B------:R-:W-:Y:S01]  /*2f90*/  BSSY B1, `(.L_x_49) ;  /* 0x000000a000017945 */ /* 0x000fe20003800000 */
[----:B------:R-:W-:Y:S02]  /*2fa0*/  LEA.HI.X R99, R180, UR13, R99, 0x2, P3 ;  /* 0x0000000db4637c11 */ /* 0x000fe400098f1463 */
[----:B------:R4:W-:Y:S01]  /*2fb0*/  @P6 STG.E desc[UR10][R170.64], R101 ;  /* 0x00000065aa006986 */ /* 0x0009e2000c10190a */
[----:B------:R-:W-:Y:S01]  /*2fc0*/  ISETP.GT.AND P3, PT, R12, 0x18, P1 ;  /* 0x000000180c00780c */ /* 0x000fe20000f64270 */
[----:B------:R-:W-:Y:S01]  /*2fd0*/  IMAD.WIDE.U32 R176, R158, 0x7, R176 ;  /* 0x000000079eb07825 */ /* 0x000fe200078e00b0 */
[----:B------:R-:W-:-:S03]  /*2fe0*/  LEA R100, P5, R182, UR12, 0x2 ;  /* 0x0000000cb6647c11 */ /* 0x000fc6000f8a10ff */
[----:B---3--:R-:W-:-:S04]  /*2ff0*/  IMAD.WIDE.U32 R184, R158, 0x7, R178 ;  /* 0x000000079eb87825 */ /* 0x008fc800078e00b2 */
[----:B------:R-:W-:-:S04]  /*3000*/  IMAD.IADD R181, R9, 0x1, R183 ;  /* 0x0000000109b57824 */ /* 0x000fc800078e02b7 */
[----:B----4-:R-:W-:Y:S05]  /*3010*/  @!P3 BRA `(.L_x_50) ;  /* 0x000000000004b947 */ /* 0x010fea0003800000 */
[----:B------:R3:W5:Y:S02]  /*3020*/  LDG.E.LTC128B R186, desc[UR10][R98.64+0x20] ;  /* 0x0000200a62ba7981 */ /* 0x000764000c1e1920 */
.L_x_50:
[----:B------:R-:W-:Y:S05]  /*3030*/  BSYNC B1 ;  /* 0x0000000000017941 */ /* 0x000fea0003800000 */
.L_x_49:
[----:B-----5:R-:W-:Y:S01]  /*3040*/  FMUL R179, R186, R15 ;  /* 0x0000000fbab37220 */ /* 0x020fe20000400000 */
[----:B------:R-:W-:Y:S01]  /*3050*/  IMAD.IADD R187, R18, 0x1, R185 ;  /* 0x0000000112bb7824 */ /* 0x000fe200078e02b9 */
[----:B------:R-:W-:Y:S01]  /*3060*/  IADD3 R183, P6, R156, R184, RZ ;  /* 0x000000b89cb77210 */ /* 0x000fe20007fde0ff */
[----:B------:R-:W-:Y:S01]  /*3070*/  BSSY B1, `(.L_x_51) ;  /* 0x000000e000017945 */ /* 0x000fe20003800000 */
[----:B------:R-:W-:Y:S01]  /*3080*/  FFMA R185, R102, R16, R179 ;  /* 0x0000001066b97223 */ /* 0x000fe200000000b3 */
[----:B------:R-:W-:Y:S02]  /*3090*/  LEA.HI.X R101, R182, UR13, R181, 0x2, P5 ;  /* 0x0000000db6657c11 */ /* 0x000fe4000a8f14b5 */
[----:B------:R-:W-:Y:S01]  /*30a0*/  IADD3 R180, P5, R176, R158, RZ ;  /* 0x0000009eb0b47210 */ /* 0x000fe20007fbe0ff */
[----:B------:R-:W-:Y:S01]  /*30b0*/  IMAD.X R102, R187, 0x1, R155, P6 ;  /* 0x00000001bb667824 */ /* 0x000fe200030e069b */
[----:B------:R4:W-:Y:S01]  /*30c0*/  @P3 STG.E desc[UR10][R172.64+0x20], R185 ;  /* 0x000020b9ac003986 */ /* 0x0009e2000c10190a */
[----:B------:R-:W-:-:S02]  /*30d0*/  ISETP.GT.AND P3, PT, R12, 0x19, P1 ;  /* 0x000000190c00780c */ /* 0x000fc40000f64270 */
[----:B------:R-:W-:Y:S02]  /*30e0*/  IADD3.X R181, R159, R18, R177, P5, !PT ;  /* 0x000000129fb57210 */ /* 0x000fe40002ffe4b1 */
[----:B------:R-:W-:Y:S02]  /*30f0*/  LEA R178, P6, R183, UR12, 0x2 ;  /* 0x0000000cb7b27c11 */ /* 0x000fe4000f8c10ff */
[-C--:B------:R-:W-:Y:S01]  /*3100*/  IADD3 R182, P5, R184, R158.reuse, RZ ;  /* 0x0000009eb8b67210 */ /* 0x080fe20007fbe0ff */
[----:B------:R-:W-:Y:S01]  /*3110*/  IMAD.WIDE.U32 R176, R11, R158, R180 ;  /* 0x0000009e0bb07225 */ /* 0x000fe200078e00b4 */
[----:B------:R-:W-:-:S05]  /*3120*/  LEA.HI.X R179, R183, UR13, R102, 0x2, P6 ;  /* 0x0000000db7b37c11 */ /* 0x000fca000b0f1466 */
[----:B----4-:R-:W-:Y:S06]  /*3130*/  @!P3 BRA `(.L_x_52) ;  /* 0x000000000004b947 */ /* 0x010fec0003800000 */
[----:B------:R4:W5:Y:S02]  /*3140*/  LDG.E.LTC128B R186, desc[UR10][R100.64+0x20] ;  /* 0x0000200a64ba7981 */ /* 0x000964000c1e1920 */
.L_x_52:
[----:B------:R-:W-:Y:S05]  /*3150*/  BSYNC B1 ;  /* 0x0000000000017941 */ /* 0x000fea0003800000 */
.L_x_51:
[----:B-----5:R-:W-:Y:S01]  /*3160*/  FMUL R102, R186, R15 ;  /* 0x0000000fba667220 */ /* 0x020fe20000400000 */
[----:B------:R-:W-:Y:S01]  /*3170*/  IMAD.X R183, R187, 0x1, R159, P5 ;  /* 0x00000001bbb77824 */ /* 0x000fe200028e069f */
[----:B------:R-:W-:Y:S01]  /*3180*/  IADD3 R185, P6, R182, R156, RZ ;  /* 0x0000009cb6b97210 */ /* 0x000fe20007fde0ff */
[----:B------:R-:W-:Y:S01]  /*3190*/  BSSY B1, `(.L_x_53) ;  /* 0x000000f000017945 */ /* 0x000fe20003800000 */
[----:B------:R-:W-:Y:S01]  /*31a0*/  FFMA R187, R103, R16, R102 ;  /* 0x0000001067bb7223 */ /* 0x000fe20000000066 */
[----:B------:R-:W-:Y:S01]  /*31b0*/  IADD3 R102, P5, R160, R176, RZ ;  /* 0x000000b0a0667210 */ /* 0x000fe20007fbe0ff */
[----:B------:R-:W-:-:S03]  /*31c0*/  IMAD.WIDE.U32 R174, R158, 0x7, R174 ;  /* 0x000000079eae7825 */ /* 0x000fc600078e00ae */
[----:B------:R0:W-:Y:S01]  /*31d0*/  @P3 STG.E desc[UR10][R170.64+0x20], R187 ;  /* 0x000020bbaa003986 */ /* 0x0001e2000c10190a */
[----:B------:R-:W-:Y:S01]  /*31e0*/  ISETP.GT.AND P3, PT, R12, 0x20, P2 ;  /* 0x000000200c00780c */ /* 0x000fe20001764270 */
[----:B------:R-:W-:Y:S01]  /*31f0*/  IMAD.X R176, R183, 0x1, R155, P6 ;  /* 0x00000001b7b07824 */ /* 0x000fe200030e069b */
[----:B------:R-:W-:Y:S01]  /*3200*/  LEA R184, P6, R185, UR12, 0x2 ;  /* 0x0000000cb9b87c11 */ /* 0x000fe2000f8c10ff */
[----:B------:R-:W-:Y:S01]  /*3210*/  IMAD.MOV.U32 R188, RZ, RZ, R186 ;  /* 0x000000ffffbc7224 */ /* 0x000fe200078e00ba */
[----:B------:R-:W-:Y:S02]  /*3220*/  IADD3.X R103, R161, R8, R177, P5, !PT ;  /* 0x00000008a1677210 */ /* 0x000fe40002ffe4b1 */
[----:B------:R-:W-:Y:S02]  /*3230*/  LEA.HI.X R185, R185, UR13, R176, 0x2, P6 ;  /* 0x0000000db9b97c11 */ /* 0x000fe4000b0f14b0 */
[----:B------:R-:W-:Y:S01]  /*3240*/  IADD3 R176, P5, R17, R172, RZ ;  /* 0x000000ac11b07210 */ /* 0x000fe20007fbe0ff */
[----:B------:R-:W-:-:S04]  /*3250*/  IMAD.WIDE.U32 R102, R5, UR8, R102 ;  /* 0x0000000805667c25 */ /* 0x000fc8000f8e0066 */
[----:B0-----:R-:W-:Y:S08]  /*3260*/  @!P3 BRA `(.L_x_54) ;  /* 0x000000000004b947 */ /* 0x001ff00003800000 */
[----:B------:R0:W5:Y:S02]  /*3270*/  LDG.E.LTC128B R188, desc[UR10][R178.64] ;  /* 0x0000000ab2bc7981 */ /* 0x000164000c1e1920 */
.L_x_54:
[----:B------:R-:W-:Y:S05]  /*3280*/  BSYNC B1 ;  /* 0x0000000000017941 */ /* 0x000fea0003800000 */
.L_x_53:
[----:B0----5:R-:W-:Y:S01]  /*3290*/  FMUL R179, R188, R15 ;  /* 0x0000000fbcb37220 */ /* 0x021fe20000400000 */
[----:B------:R-:W-:Y:S01]  /*32a0*/  IMAD.X R177, R19, 0x1, R173, P5 ;  /* 0x0000000113b17824 */ /* 0x000fe200028e06ad */
[----:B------:R-:W-:Y:S01]  /*32b0*/  IADD3 R178, P6, R174, R158, RZ ;  /* 0x0000009eaeb27210 */ /* 0x000fe20007fde0ff */
[----:B------:R-:W-:Y:S02]  /*32c0*/  IMAD.IADD R103, R9, 0x1, R103 ;  /* 0x0000000109677824 */ /* 0x000fe400078e0267 */
[----:B------:R-:W-:Y:S01]  /*32d0*/  FFMA R189, R104, R16, R179 ;  /* 0x0000001068bd7223 */ /* 0x000fe200000000b3 */
[----:B------:R-:W-:Y:S01]  /*32e0*/  LEA R174, P5, R102, UR12, 0x2 ;  /* 0x0000000c66ae7c11 */ /* 0x000fe2000f8a10ff */
[----:B------:R-:W-:Y:S01]  /*32f0*/  BSSY B1, `(.L_x_55) ;  /* 0x0000009000017945 */ /* 0x000fe20003800000 */
[----:B------:R-:W-:Y:S02]  /*3300*/  IADD3.X R179, R159, R18, R175, P6, !PT ;  /* 0x000000129fb37210 */ /* 0x000fe400037fe4af */
[----:B------:R0:W-:Y:S01]  /*3310*/  @P3 STG.E desc[UR10][R176.64], R189 ;  /* 0x000000bdb0003986 */ /* 0x0001e2000c10190a */
[----:B------:R-:W-:-:S02]  /*3320*/  ISETP.GT.AND P3, PT, R12, 0x21, P2 ;  /* 0x000000210c00780c */ /* 0x000fc40001764270 */
[----:B------:R-:W-:Y:S01]  /*3330*/  LEA.HI.X R175, R102, UR13, R103, 0x2, P5 ;  /* 0x0000000d66af7c11 */ /* 0x000fe2000a8f1467 */
[----:B------:R-:W-:Y:S01]  /*3340*/  IMAD.WIDE.U32 R186, R11, R158, R178 ;  /* 0x0000009e0bba7225 */ /* 0x000fe200078e00b2 */
[----:B------:R-:W-:-:S09]  /*3350*/  IADD3 R102, P5, R17, R170, RZ ;  /* 0x000000aa11667210 */ /* 0x000fd20007fbe0ff */
[----:B0-----:R-:W-:Y:S05]  /*3360*/  @!P3 BRA `(.L_x_56) ;  /* 0x000000000004b947 */ /* 0x001fea0003800000 */
[----:B------:R0:W5:Y:S02]  /*3370*/  LDG.E.LTC128B R188, desc[UR10][R184.64] ;  /* 0x0000000ab8bc7981 */ /* 0x000164000c1e1920 */
.L_x_56:
[----:B------:R-:W-:Y:S05]  /*3380*/  BSYNC B1 ;  /* 0x0000000000017941 */ /* 0x000fea0003800000 */
.L_x_55:
[----:B-----5:R-:W-:Y:S01]  /*3390*/  FMUL R104, R188, R15 ;  /* 0x0000000fbc687220 */ /* 0x020fe20000400000 */
[----:B------:R-:W-:Y:S01]  /*33a0*/  IMAD.X R103, R19, 0x1, R171, P5 ;  /* 0x0000000113677824 */ /* 0x000fe200028e06ab */
[----:B------:R-:W-:Y:S01]  /*33b0*/  ISETP.GT.AND P5, PT, R12, 0x20, P1 ;  /* 0x000000200c00780c */ /* 0x000fe20000fa4270 */
[----:B------:R-:W-:Y:S01]  /*33c0*/  BSSY B1, `(.L_x_57) ;  /* 0x0000007000017945 */ /* 0x000fe20003800000 */
[----:B------:R-:W-:Y:S01]  /*33d0*/  FFMA R105, R105, R16, R104 ;  /* 0x0000001069697223 */ /* 0x000fe20000000068 */
[----:B0-----:R-:W-:-:S04]  /*33e0*/  IADD3 R184, P6, R160, R186, RZ ;  /* 0x000000baa0b87210 */ /* 0x001fc80007fde0ff */
[----:B------:R0:W-:Y:S01]  /*33f0*/  @P3 STG.E desc[UR10][R102.64], R105 ;  /* 0x0000006966003986 */ /* 0x0001e2000c10190a */
[----:B------:R-:W-:-:S05]  /*3400*/  IADD3.X R185, R161, R8, R187, P6, !PT ;  /* 0x00000008a1b97210 */ /* 0x000fca00037fe4bb */
[----:B------:R-:W-:Y:S05]  /*3410*/  @!P5 BRA `(.L_x_58) ;  /* 0x000000000004d947 */ /* 0x000fea0003800000 */
[----:B------:R0:W5:Y:S02]  /*3420*/  LDG.E.LTC128B R188, desc[UR10][R174.64+0x20] ;  /* 0x0000200aaebc7981 */ /* 0x000164000c1e1920 */
.L_x_58:
[----:B------:R-:W-:Y:S05]  /*3430*/  BSYNC B1 ;  /* 0x0000000000017941 */ /* 0x000fea0003800000 */
.L_x_57:
[----:B0----5:R-:W-:Y:S01]  /*3440*/  FMUL R105, R188, R15 ;  /* 0x0000000fbc697220 */ /* 0x021fe20000400000 */
[----:B------:R-:W-:Y:S01]  /*3450*/  IMAD.WIDE.U32 R184, R5, UR8, R184 ;  /* 0x0000000805b87c25 */ /* 0x000fe2000f8e00b8 */
[----:B------:R-:W-:Y:S03]  /*3460*/  BSSY B1, `(.L_x_59) ;  /* 0x000000e000017945 */ /* 0x000fe60003800000 */
[----:B------:R-:W-:Y:S01]  /*3470*/  FFMA R187, R106, R16, R105 ;  /* 0x000000106abb7223 */ /* 0x000fe20000000069 */
[----:B------:R-:W-:Y:S01]  /*3480*/  IMAD.WIDE.U32 R182, R158, 0x7, R182 ;  /* 0x000000079eb67825 */ /* 0x000fe200078e00b6 */
[----:B------:R-:W-:-:S03]  /*3490*/  LEA R104, P3, R184, UR12, 0x2 ;  /* 0x0000000cb8687c11 */ /* 0x000fc6000f8610ff */
[----:B------:R0:W-:Y:S01]  /*34a0*/  @P5 STG.E desc[UR10][R176.64+0x20], R187 ;  /* 0x000020bbb0005986 */ /* 0x0001e2000c10190a */
[----:B------:R-:W-:Y:S01]  /*34b0*/  ISETP.GT.AND P5, PT, R12, 0x21, P1 ;  /* 0x000000210c00780c */ /* 0x000fe20000fa4270 */
[----:B------:R-:W-:Y:S01]  /*34c0*/  IMAD.IADD R105, R9, 0x1, R185 ;  /* 0x0000000109697824 */ /* 0x000fe200078e02b9 */
[----:B------:R-:W-:Y:S01]  /*34d0*/  IADD3 R185, P6, R156, R182, RZ ;  /* 0x000000b69cb97210 */ /* 0x000fe20007fde0ff */
[----:B------:R-:W-:-:S03]  /*34e0*/  IMAD.WIDE.U32 R180, R158, 0x7, R180 ;  /* 0x000000079eb47825 */ /* 0x000fc600078e00b4 */
[----:B------:R-:W-:Y:S01]  /*34f0*/  LEA.HI.X R105, R184, UR13, R105, 0x2, P3 ;  /* 0x0000000db8697c11 */ /* 0x000fe200098f1469 */
[----:B------:R-:W-:Y:S02]  /*3500*/  IMAD.IADD R189, R18, 0x1, R183 ;  /* 0x0000000112bd7824 */ /* 0x000fe400078e02b7 */
[----:B------:R-:W-:-:S04]  /*3510*/  IMAD.MOV.U32 R190, RZ, RZ, R188 ;  /* 0x000000ffffbe7224 */ /* 0x000fc800078e00bc */
[----:B0-----:R-:W-:Y:S05]  /*3520*/  @!P5 BRA `(.L_x_60) ;  /* 0x000000000004d947 */ /* 0x001fea0003800000 */
[----:B------:R0:W5:Y:S02]  /*3530*/  LDG.E.LTC128B R190, desc[UR10][R104.64+0x20] ;  /* 0x0000200a68be7981 */ /* 0x000164000c1e1920 */
.L_x_60:
[----:B------:R-:W-:Y:S05]  /*3540*/  BSYNC B1 ;  /* 0x0000000000017941 */ /* 0x000fea0003800000 */
.L_x_59:
[----:B-----5:R-:W-:Y:S01]  /*3550*/  FMUL R184, R190, R15 ;  /* 0x0000000fbeb87220 */ /* 0x020fe20000400000 */
[----:B------:R-:W-:Y:S01]  /*3560*/  IADD3 R186, P3, R180, R158, RZ ;  /* 0x0000009eb4ba7210 */ /* 0x000fe20007f7e0ff */
[----:B------:R-:W-:Y:S01]  /*3570*/  IMAD.X R180, R189, 0x1, R155, P6 ;  /* 0x00000001bdb47824 */ /* 0x000fe200030e069b */
[----:B------:R-:W-:Y:S01]  /*3580*/  LEA R106, P6, R185, UR12, 0x2 ;  /* 0x0000000cb96a7c11 */ /* 0x000fe2000f8c10ff */
[----:B------:R-:W-:Y:S01]  /*3590*/  FFMA R193, R107, R16, R184 ;  /* 0x000000106bc17223 */ /* 0x000fe200000000b8 */
[----:B------:R-:W-:Y:S01]  /*35a0*/  IADD3.X R187, R159, R18, R181, P3, !PT ;  /* 0x000000129fbb7210 */ /* 0x000fe20001ffe4b5 */
[----:B------:R-:W-:Y:S01]  /*35b0*/  BSSY B1, `(.L_x_61) ;  /* 0x0000010000017945 */ /* 0x000fe20003800000 */
[----:B------:R-:W-:Y:S01]  /*35c0*/  LEA.HI.X R107, R185, UR13, R180, 0x2, P6 ;  /* 0x0000000db96b7c11 */ /* 0x000fe2000b0f14b4 */
[----:B------:R-:W-:Y:S01]  /*35d0*/  IMAD.WIDE.U32 R178, R158, 0x7, R178 ;  /* 0x000000079eb27825 */ /* 0x000fe200078e00b2 */
[----:B------:R0:W-:Y:S01]  /*35e0*/  @P5 STG.E desc[UR10][R102.64+0x20], R193 ;  /* 0x000020c166005986 */ /* 0x0001e2000c10190a */
[----:B------:R-:W-:-:S02]  /*35f0*/  ISETP.GT.AND P5, PT, R12, 0x28, P2 ;  /* 0x000000280c00780c */ /* 0x000fc400017a4270 */
[-C--:B------:R-:W-:Y:S01]  /*3600*/  IADD3 R184, P3, R182, R158.reuse, RZ ;  /* 0x0000009eb6b87210 */ /* 0x080fe20007f7e0ff */
[----:B------:R-:W-:Y:S01]  /*3610*/  IMAD.WIDE.U32 R182, R11, R158, R186 ;  /* 0x0000009e0bb67225 */ /* 0x000fe200078e00ba */
[----:B------:R-:W-:-:S03]  /*3620*/  IADD3 R180, P6, R17, R176, RZ ;  /* 0x000000b011b47210 */ /* 0x000fc60007fde0ff */
[----:B------:R-:W-:Y:S01]  /*3630*/  IMAD.X R185, R189, 0x1, R159, P3 ;  /* 0x00000001bdb97824 */ /* 0x000fe200018e069f */
[----:B------:R-:W-:Y:S01]  /*3640*/  IADD3 R191, P3, R184, R156, RZ ;  /* 0x0000009cb8bf7210 */ /* 0x000fe20007f7e0ff */
[----:B------:R-:W-:Y:S01]  /*3650*/  IMAD.X R181, R19, 0x1, R177, P6 ;  /* 0x0000000113b57824 */ /* 0x000fe200030e06b1 */
[----:B------:R-:W-:Y:S01]  /*3660*/  IADD3 R188, P6, R160, R182, RZ ;  /* 0x000000b6a0bc7210 */ /* 0x000fe20007fde0ff */
[----:B------:R-:W-:-:S03]  /*3670*/  IMAD.MOV.U32 R192, RZ, RZ, R190 ;  /* 0x000000ffffc07224 */ /* 0x000fc600078e00be */
[----:B------:R-:W-:Y:S01]  /*3680*/  IADD3.X R189, R161, R8, R183, P6, !PT ;  /* 0x00000008a1bd7210 */ /* 0x000fe200037fe4b7 */
[----:B0-----:R-:W-:Y:S08]  /*3690*/  @!P5 BRA `(.L_x_62) ;  /* 0x000000000004d947 */ /* 0x001ff00003800000 */
[----:B------:R0:W5:Y:S02]  /*36a0*/  LDG.E.LTC128B R192, desc[UR10][R106.64] ;  /* 0x0000000a6ac07981 */ /* 0x000164000c1e1920 */
.L_x_62:
[----:B------:R-:W-:Y:S05]  /*36b0*/  BSYNC B1 ;  /* 0x0000000000017941 */ /* 0x000fea0003800000 */
.L_x_61:
[----:B0----5:R-:W-:Y:S01]  /*36c0*/  FMUL R107, R192, R15 ;  /* 0x0000000fc06b7220 */ /* 0x021fe20000400000 */
[----:B------:R-:W-:Y:S01]  /*36d0*/  IMAD.X R190, R185, 0x1, R155, P3 ;  /* 0x00000001b9be7824 */ /* 0x000fe200018e069b */
[----:B------:R-:W-:Y:S01]  /*36e0*/  LEA R106, P3, R191, UR12, 0x2 ;  /* 0x0000000cbf6a7c11 */ /* 0x000fe2000f8610ff */
[----:B------:R-:W-:Y:S01]  /*36f0*/  BSSY B1, `(.L_x_63) ;  /* 0x000000d000017945 */ /* 0x000fe20003800000 */
[----:B------:R-:W-:Y:S01]  /*3700*/  FFMA R193, R108, R16, R107 ;  /* 0x000000106cc17223 */ /* 0x000fe2000000006b */
[----:B------:R-:W-:Y:S01]  /*3710*/  IADD3 R182, P6, R178, R158, RZ ;  /* 0x0000009eb2b67210 */ /* 0x000fe20007fde0ff */
[----:B------:R-:W-:Y:S01]  /*3720*/  IMAD.WIDE.U32 R188, R5, UR8, R188 ;  /* 0x0000000805bc7c25 */ /* 0x000fe2000f8e00bc */
[----:B------:R-:W-:Y:S02]  /*3730*/  LEA.HI.X R107, R191, UR13, R190, 0x2, P3 ;  /* 0x0000000dbf6b7c11 */ /* 0x000fe400098f14be */
[----:B------:R-:W-:Y:S01]  /*3740*/  ISETP.GT.AND P3, PT, R12, 0x29, P2 ;  /* 0x000000290c00780c */ /* 0x000fe20001764270 */
[----:B------:R0:W-:Y:S01]  /*3750*/  @P5 STG.E desc[UR10][R180.64], R193 ;  /* 0x000000c1b4005986 */ /* 0x0001e2000c10190a */
[----:B------:R-:W-:Y:S01]  /*3760*/  IADD3.X R183, R159, R18, R179, P6, !PT ;  /* 0x000000129fb77210 */ /* 0x000fe200037fe4b3 */
[----:B------:R-:W-:Y:S01]  /*3770*/  IMAD.MOV.U32 R194, RZ, RZ, R192 ;  /* 0x000000ffffc27224 */ /* 0x000fe200078e00c0 */
[----:B------:R-:W-:Y:S01]  /*3780*/  IADD3 R178, P5, R17, R102, RZ ;  /* 0x0000006611b27210 */ /* 0x000fe20007fbe0ff */
[----:B------:R-:W-:-:S08]  /*3790*/  IMAD.WIDE.U32 R190, R11, R158, R182 ;  /* 0x0000009e0bbe7225 */ /* 0x000fd000078e00b6 */
[----:B0-----:R-:W-:Y:S05]  /*37a0*/  @!P3 BRA `(.L_x_64) ;  /* 0x000000000004b947 */ /* 0x001fea0003800000 */
[----:B------:R0:W5:Y:S02]  /*37b0*/  LDG.E.LTC128B R194, desc[UR10][R106.64] ;  /* 0x0000000a6ac27981 */ /* 0x000164000c1e1920 */
.L_x_64:
[----:B------:R-:W-:Y:S05]  /*37c0*/  BSYNC B1 ;  /* 0x0000000000017941 */ /* 0x000fea0003800000 */
.L_x_63:
[----:B------:R-:W-:Y:S01]  /*37d0*/  IADD3 R108, P6, R160, R190, RZ ;  /* 0x000000bea06c7210 */ /* 0x000fe20007fde0ff */
[----:B-----5:R-:W-:Y:S01]  /*37e0*/  FMUL R190, R194, R15 ;  /* 0x0000000fc2be7220 */ /* 0x020fe20000400000 */
[----:B------:R-:W-:Y:S01]  /*37f0*/  IMAD.X R179, R19, 0x1, R103, P5 ;  /* 0x0000000113b37824 */ /* 0x000fe200028e0667 */
[----:B0-----:R-:W-:Y:S01]  /*3800*/  LEA R106, P5, R188, UR12, 0x2 ;  /* 0x0000000cbc6a7c11 */ /* 0x001fe2000f8a10ff */
[----:B------:R-:W-:Y:S02]  /*3810*/  IMAD.IADD R107, R9, 0x1, R189 ;  /* 0x00000001096b7824 */ /* 0x000fe400078e02bd */
[----:B------:R-:W-:Y:S01]  /*3820*/  FFMA R195, R109, R16, R190 ;  /* 0x000000106dc37223 */ /* 0x000fe200000000be */
[----:B------:R-:W-:Y:S01]  /*3830*/  IADD3.X R109, R161, R8, R191, P6, !PT ;  /* 0x00000008a16d7210 */ /* 0x000fe200037fe4bf */
[----:B------:R-:W-:Y:S01]  /*3840*/  IMAD.WIDE.U32 R192, R158, 0x7, R184 ;  /* 0x000000079ec07825 */ /* 0x000fe200078e00b8 */
[----:B------:R-:W-:Y:S01]  /*3850*/  BSSY B1, `(.L_x_65) ;  /* 0x000000e000017945 */ /* 0x000fe20003800000 */
[----:B------:R-:W-:Y:S01]  /*3860*/  LEA.HI.X R107, R188, UR13, R107, 0x2, P5 ;  /* 0x0000000dbc6b7c11 */ /* 0x000fe2000a8f146b */
[----:B------:R0:W-:Y:S01]  /*3870*/  @P3 STG.E desc[UR10][R178.64], R195 ;  /* 0x000000c3b2003986 */ /* 0x0001e2000c10190a */
[----:B------:R-:W-:Y:S01]  /*3880*/  ISETP.GT.AND P3, PT, R12, 0x28, P1 ;  /* 0x000000280c00780c */ /* 0x000fe20000f64270 */
[----:B------:R-:W-:-:S04]  /*3890*/  IMAD.WIDE.U32 R188, R158, 0x7, R186 ;  /* 0x000000079ebc7825 */ /* 0x000fc800078e00ba */
[----:B------:R-:W-:Y:S01]  /*38a0*/  IMAD.WIDE.U32 R186, R5, UR8, R108 ;  /* 0x0000000805ba7c25 */ /* 0x000fe2000f8e006c */
[----:B------:R-:W-:-:S03]  /*38b0*/  IADD3 R190, P5, R188, R158, RZ ;  /* 0x0000009ebcbe7210 */ /* 0x000fc60007fbe0ff */
[----:B------:R-:W-:Y:S01]  /*38c0*/  IMAD.IADD R109, R9, 0x1, R187 ;  /* 0x00000001096d7824 */ /* 0x000fe200078e02bb */
[----:B------:R-:W-:Y:S01]  /*38d0*/  LEA R108, P6, R186, UR12, 0x2 ;  /* 0x0000000cba6c7c11 */ /* 0x000fe2000f8c10ff */
[----:B------:R-:W-:Y:S02]  /*38e0*/  IMAD.IADD R197, R18, 0x1, R193 ;  /* 0x0000000112c57824 */ /* 0x000fe400078e02c1 */
[----:B------:R-:W-:Y:S01]  /*38f0*/  IMAD.MOV.U32 R196, RZ, RZ, R194 ;  /* 0x000000ffffc47224 */ /* 0x000fe200078e00c2 */
[----:B------:R-:W-:Y:S01]  /*3900*/  LEA.HI.X R109, R186, UR13, R109, 0x2, P6 ;  /* 0x0000000dba6d7c11 */ /* 0x000fe2000b0f146d */
[----:B0-----:R-:W-:Y:S08]  /*3910*/  @!P3 BRA `(.L_x_66) ;  /* 0x000000000004b947 */ /* 0x001ff00003800000 */
[----:B------:R0:W5:Y:S02]  /*3920*/  LDG.E.LTC128B R196, desc[UR10][R106.64+0x20] ;  /* 0x0000200a6ac47981 */ /* 0x000164000c1e1920 */
.L_x_66:
[----:B------:R-:W-:Y:S05]  /*3930*/  BSYNC B1 ;  /* 0x0000000000017941 */ /* 0x000fea0003800000 */
.L_x_65:
[----:B-----5:R-:W-:Y:S01]  /*3940*/  FMUL R185, R196, R15 ;  /* 0x0000000fc4b97220 */ /* 0x020fe20000400000 */
[----:B------:R-:W-:Y:S01]  /*3950*/  IADD3.X R191, R159, R18, R189, P5, !PT ;  /* 0x000000129fbf7210 */ /* 0x000fe20002ffe4bd */
[----:B------:R-:W-:Y:S01]  /*3960*/  BSSY B1, `(.L_x_67) ;  /* 0x000000f000017945 */ /* 0x000fe20003800000 */
[----:B------:R-:W-:Y:S01]  /*3970*/  IADD3 R188, P6, R156, R192, RZ ;  /* 0x000000c09cbc7210 */ /* 0x000fe20007fde0ff */
[----:B------:R-:W-:Y:S01]  /*3980*/  FFMA R189, R110, R16, R185 ;  /* 0x000000106ebd7223 */ /* 0x000fe200000000b9 */
[----:B------:R-:W-:Y:S02]  /*3990*/  IMAD.WIDE.U32 R182, R158, 0x7, R182 ;  /* 0x000000079eb67825 */ /* 0x000fe400078e00b6 */
[----:B------:R-:W-:Y:S02]  /*39a0*/  LEA R184, P5, R188, UR12, 0x2 ;  /* 0x0000000cbcb87c11 */ /* 0x000fe4000f8a10ff */
[----:B------:R0:W-:Y:S01]  /*39b0*/  @P3 STG.E desc[UR10][R180.64+0x20], R189 ;  /* 0x000020bdb4003986 */ /* 0x0001e2000c10190a */
[----:B------:R-:W-:Y:S01]  /*39c0*/  ISETP.GT.AND P3, PT, R12, 0x29, P1 ;  /* 0x000000290c00780c */ /* 0x000fe20000f64270 */
[----:B------:R-:W-:Y:S01]  /*39d0*/  IMAD.X R185, R197, 0x1, R155, P6 ;  /* 0x00000001c5b97824 */ /* 0x000fe200030e069b */
[-C--:B------:R-:W-:Y:S01]  /*39e0*/  IADD3 R192, P6, R192, R158.reuse, RZ ;  /* 0x0000009ec0c07210 */ /* 0x080fe20007fde0ff */
[----:B------:R-:W-:-:S03]  /*39f0*/  IMAD.WIDE.U32 R186, R11, R158, R190 ;  /* 0x0000009e0bba7225 */ /* 0x000fc600078e00be */
[----:B------:R-:W-:Y:S01]  /*3a00*/  LEA.HI.X R185, R188, UR13, R185, 0x2, P5 ;  /* 0x0000000dbcb97c11 */ /* 0x000fe2000a8f14b9 */
[----:B------:R-:W-:Y:S01]  /*3a10*/  IMAD.X R193, R197, 0x1, R159, P6 ;  /* 0x00000001c5c17824 */ /* 0x000fe200030e069f */
[----:B------:R-:W-:-:S05]  /*3a20*/  IADD3 R194, P5, R160, R186, RZ ;  /* 0x000000baa0c27210 */ /* 0x000fca0007fbe0ff */
[----:B0-----:R-:W-:Y:S08]  /*3a30*/  @!P3 BRA `(.L_x_68) ;  /* 0x000000000004b947 */ /* 0x001ff00003800000 */
[----:B------:R0:W5:Y:S02]  /*3a40*/  LDG.E.LTC128B R196, desc[UR10][R108.64+0x20] ;  /* 0x0000200a6cc47981 */ /* 0x000164000c1e1920 */
.L_x_68:
[----:B------:R-:W-:Y:S05]  /*3a50*/  BSYNC B1 ;  /* 0x0000000000017941 */ /* 0x000fea0003800000 */
.L_x_67:
[----:B-----5:R-:W-:Y:S01]  /*3a60*/  FMUL R110, R196, R15 ;  /* 0x0000000fc46e7220 */ /* 0x020fe20000400000 */
[----:B------:R-:W-:Y:S01]  /*3a70*/  IADD3 R186, P6, R192, R156, RZ ;  /* 0x0000009cc0ba7210 */ /* 0x000fe20007fde0ff */
[----:B------:R-:W-:Y:S01]  /*3a80*/  BSSY B1, `(.L_x_69) ;  /* 0x000000e000017945 */ /* 0x000fe20003800000 */
[----:B------:R-:W-:Y:S01]  /*3a90*/  IADD3.X R195, R161, R8, R187, P5, !PT ;  /* 0x00000008a1c37210 */ /* 0x000fe20002ffe4bb */
[----:B------:R-:W-:Y:S01]  /*3aa0*/  FFMA R197, R111, R16, R110 ;  /* 0x000000106fc57223 */ /* 0x000fe2000000006e */
[----:B------:R-:W-:Y:S01]  /*3ab0*/  LEA R110, P5, R186, UR12, 0x2 ;  /* 0x0000000cba6e7c11 */ /* 0x000fe2000f8a10ff */
[----:B------:R-:W-:Y:S01]  /*3ac0*/  IMAD.X R111, R193, 0x1, R155, P6 ;  /* 0x00000001c16f7824 */ /* 0x000fe200030e069b */
[----:B------:R-:W-:Y:S02]  /*3ad0*/  IADD3 R188, P6, R182, R158, RZ ;  /* 0x0000009eb6bc7210 */ /* 0x000fe40007fde0ff */
[----:B------:R0:W-:Y:S02]  /*3ae0*/  @P3 STG.E desc[UR10][R178.64+0x20], R197 ;  /* 0x000020c5b2003986 */ /* 0x0001e4000c10190a */
[----:B------:R-:W-:-:S02]  /*3af0*/  LEA.HI.X R111, R186, UR13, R111, 0x2, P5 ;  /* 0x0000000dba6f7c11 */ /* 0x000fc4000a8f146f */
[----:B------:R-:W-:Y:S02]  /*3b00*/  ISETP.GT.AND P5, PT, R12, 0x30, P2 ;  /* 0x000000300c00780c */ /* 0x000fe400017a4270 */
[----:B------:R-:W-:Y:S02]  /*3b10*/  IADD3.X R189, R159, R18, R183, P6, !PT ;  /* 0x000000129fbd7210 */ /* 0x000fe400037fe4b7 */
[----:B------:R-:W-:Y:S01]  /*3b20*/  IADD3 R186, P3, R17, R180, RZ ;  /* 0x000000b411ba7210 */ /* 0x000fe20007f7e0ff */
[----:B------:R-:W-:-:S08]  /*3b30*/  IMAD.WIDE.U32 R182, R11, R158, R188 ;  /* 0x0000009e0bb67225 */ /* 0x000fd000078e00bc */
[----:B0-----:R-:W-:Y:S05]  /*3b40*/  @!P5 BRA `(.L_x_70) ;  /* 0x000000000004d947 */ /* 0x001fea0003800000 */
[----:B------:R0:W5:Y:S02]  /*3b50*/  LDG.E.LTC128B R196, desc[UR10][R184.64] ;  /* 0x0000000ab8c47981 */ /* 0x000164000c1e1920 */
.L_x_70:
[----:B------:R-:W-:Y:S05]  /*3b60*/  BSYNC B1 ;  /* 0x0000000000017941 */ /* 0x000fea0003800000 */
.L_x_69:
[----:B0----5:R-:W-:Y:S01]  /*3b70*/  FMUL R185, R196, R15 ;  /* 0x0000000fc4b97220 */ /* 0x021fe20000400000 */
[----:B------:R-:W-:Y:S01]  /*3b80*/  IMAD.X R187, R19, 0x1, R181, P3 ;  /* 0x0000000113bb7824 */ /* 0x000fe200018e06b5 */
[----:B------:R-:W-:Y:S01]  /*3b90*/  ISETP.GT.AND P3, PT, R12, 0x31, P2 ;  /* 0x000000310c00780c */ /* 0x000fe20001764270 */
[----:B------:R-:W-:Y:S01]  /*3ba0*/  BSSY B1, `(.L_x_71) ;  /* 0x0000008000017945 */ /* 0x000fe20003800000 */
[----:B------:R-:W-:Y:S01]  /*3bb0*/  FFMA R185, R112, R16, R185 ;  /* 0x0000001070b97223 */ /* 0x000fe200000000b9 */
[----:B------:R-:W-:Y:S01]  /*3bc0*/  IADD3 R198, P6, R160, R182, RZ ;  /* 0x000000b6a0c67210 */ /* 0x000fe20007fde0ff */
[----:B------:R-:W-:-:S03]  /*3bd0*/  IMAD.MOV.U32 R112, RZ, RZ, R196 ;  /* 0x000000ffff707224 */ /* 0x000fc600078e00c4 */
[----:B------:R0:W-:Y:S01]  /*3be0*/  @P5 STG.E desc[UR10][R186.64], R185 ;  /* 0x000000b9ba005986 */ /* 0x0001e2000c10190a */
[----:B------:R-:W-:-:S05]  /*3bf0*/  IADD3.X R199, R161, R8, R183, P6, !PT ;  /* 0x00000008a1c77210 */ /* 0x000fca00037fe4b7 */
[----:B------:R-:W-:Y:S05]  /*3c00*/  @!P3 BRA `(.L_x_72) ;  /* 0x000000000004b947 */ /* 0x000fea0003800000 */
[----:B------:R0:W5:Y:S02]  /*3c10*/  LDG.E.LTC128B R112, desc[UR10][R110.64] ;  /* 0x0000000a6e707981 */ /* 0x000164000c1e1920 */
.L_x_72:
[----:B------:R-:W-:Y:S05]  /*3c20*/  BSYNC B1 ;  /* 0x0000000000017941 */ /* 0x000fea0003800000 */
.L_x_71:
[----:B------:R-:W-:Y:S01]  /*3c30*/  IADD3 R184, P5, R17, R178, RZ ;  /* 0x000000b211b87210 */ /* 0x000fe20007fbe0ff */
[----:B------:R-:W-:-:S04]  /*3c40*/  IMAD.WIDE.U32 R196, R5, UR8, R194 ;  /* 0x0000000805c47c25 */ /* 0x000fc8000f8e00c2 */
[----:B-----5:R-:W-:Y:S01]  /*3c50*/  FMUL R200, R112, R15 ;  /* 0x0000000f70c87220 */ /* 0x020fe20000400000 */
[----:B------:R-:W-:Y:S01]  /*3c60*/  BSSY B1, `(.L_x_73) ;  /* 0x0000017000017945 */ /* 0x000fe20003800000 */
[----:B0-----:R-:W-:Y:S01]  /*3c70*/  IMAD.X R185, R19, 0x1, R179, P5 ;  /* 0x0000000113b97824 */ /* 0x001fe200028e06b3 */
[C---:B------:R-:W-:Y:S01]  /*3c80*/  LEA R182, P5, R196.reuse, UR12, 0x2 ;  /* 0x0000000cc4b67c11 */ /* 0x040fe2000f8a10ff */
[----:B------:R-:W-:Y:S02]  /*3c90*/  IMAD.IADD R183, R9, 0x1, R197 ;  /* 0x0000000109b77824 */ /* 0x000fe400078e02c5 */
[----:B------:R-:W-:Y:S01]  /*3ca0*/  FFMA R113, R113, R16, R200 ;  /* 0x0000001071717223 */ /* 0x000fe200000000c8 */
[----:B------:R-:W-:Y:S02]  /*3cb0*/  IMAD.WIDE.U32 R198, R5, UR8, R198 ;  /* 0x0000000805c67c25 */ /* 0x000fe4000f8e00c6 */
[----:B------:R-:W-:Y:S02]  /*3cc0*/  LEA.HI.X R183, R196, UR13, R183, 0x2, P5 ;  /* 0x0000000dc4b77c11 */ /* 0x000fe4000a8f14b7 */
[----:B------:R-:W-:Y:S01]  /*3cd0*/  IMAD.IADD R111, R9, 0x1, R199 ;  /* 0x00000001096f7824 */ /* 0x000fe200078e02c7 */
[----:B------:R-:W-:Y:S01]  /*3ce0*/  LEA R110, P6, R198, UR12, 0x2 ;  /* 0x0000000cc66e7c11 */ /* 0x000fe2000f8c10ff */
[----:B------:R-:W-:Y:S01]  /*3cf0*/  IMAD.WIDE.U32 R194, R158, 0x7, R192 ;  /* 0x000000079ec27825 */ /* 0x000fe200078e00c0 */
[----:B------:R-:W-:Y:S01]  /*3d00*/  ISETP.GT.AND P5, PT, R12, 0x30, P1 ;  /* 0x000000300c00780c */ /* 0x000fe20000fa4270 */
[----:B------:R0:W-:Y:S01]  /*3d10*/  @P3 STG.E desc[UR10][R184.64], R113 ;  /* 0x00000071b8003986 */ /* 0x0001e2000c10190a */
[----:B------:R-:W-:Y:S01]  /*3d20*/  LEA.HI.X R111, R198, UR13, R111, 0x2, P6 ;  /* 0x0000000dc66f7c11 */ /* 0x000fe2000b0f146f */
[----:B------:R-:W-:Y:S01]  /*3d30*/  IMAD.IADD R199, R18, 0x1, R195 ;  /* 0x0000000112c77824 */ /* 0x000fe200078e02c3 */
[----:B------:R-:W-:Y:S01]  /*3d40*/  IADD3 R197, P6, R156, R194, RZ ;  /* 0x000000c29cc57210 */ /* 0x000fe20007fde0ff */
[----:B------:R-:W-:-:S03]  /*3d50*/  IMAD.WIDE.U32 R190, R158, 0x7, R190 ;  /* 0x000000079ebe7825 */ /* 0x000fc600078e00be */
[----:B------:R-:W-:Y:S01]  /*3d60*/  LEA R196, P3, R197, UR12, 0x2 ;  /* 0x0000000cc5c47c11 */ /* 0x000fe2000f8610ff */
[----:B------:R-:W-:Y:S01]  /*3d70*/  IMAD.X R198, R199, 0x1, R155, P6 ;  /* 0x00000001c7c67824 */ /* 0x000fe200030e069b */
[----:B------:R-:W-:Y:S01]  /*3d80*/  IADD3 R192, P6, R190, R158, RZ ;  /* 0x0000009ebec07210 */ /* 0x000fe20007fde0ff */
[----:B------:R-:W-:-:S03]  /*3d90*/  IMAD.MOV.U32 R200, RZ, RZ, R112 ;  /* 0x000000ffffc87224 */ /* 0x000fc600078e0070 */
[----:B------:R-:W-:Y:S01]  /*3da0*/  IADD3.X R193, R159, R18, R191, P6, !PT ;  /* 0x000000129fc17210 */ /* 0x000fe200037fe4bf */
[----:B0-----:R-:W-:Y:S08]  /*3db0*/  @!P5 BRA `(.L_x_74) ;  /* 0x000000000004d947 */ /* 0x001ff00003800000 */
[----:B------:R0:W5:Y:S02]  /*3dc0*/  LDG.E.LTC128B R200, desc[UR10][R182.64+0x20] ;  /* 0x0000200ab6c87981 */ /* 0x000164000c1e1920 */
.L_x_74:
[----:B------:R-:W-:Y:S05]  /*3dd0*/  BSYNC B1 ;  /* 0x0000000000017941 */ /* 0x000fea0003800000 */
.L_x_73:
[----:B-----5:R-:W-:Y:S01]  /*3de0*/  FMUL R113, R200, R15 ;  /* 0x0000000fc8717220 */ /* 0x020fe20000400000 */
[----:B------:R-:W-:Y:S01]  /*3df0*/  LEA.HI.X R197, R197, UR13, R198, 0x2, P3 ;  /* 0x0000000dc5c57c11 */ /* 0x000fe200098f14c6 */
[-C--:B------:R-:W-:Y:S01]  /*3e00*/  IMAD.WIDE.U32 R190, R11, R158.reuse, R192 ;  /* 0x0000009e0bbe7225 */ /* 0x080fe200078e00c0 */
[----:B------:R-:W-:-:S03]  /*3e10*/  IADD3 R194, P3, R194, R158, RZ ;  /* 0x0000009ec2c27210 */ /* 0x000fc60007f7e0ff */
[----:B------:R-:W-:Y:S01]  /*3e20*/  FFMA R201, R114, R16, R113 ;  /* 0x0000001072c97223 */ /* 0x000fe20000000071 */
[----:B------:R-:W-:Y:S01]  /*3e30*/  BSSY B1, `(.L_x_75) ;  /* 0x000000b000017945 */ /* 0x000fe20003800000 */
[----:B------:R-:W-:Y:S01]  /*3e40*/  IMAD.WIDE.U32 R188, R158, 0x7, R188 ;  /* 0x000000079ebc7825 */ /* 0x000fe200078e00bc */
[----:B------:R-:W-:Y:S02]  /*3e50*/  IADD3 R198, P6, R160, R190, RZ ;  /* 0x000000bea0c67210 */ /* 0x000fe40007fde0ff */
[----:B------:R0:W-:Y:S01]  /*3e60*/  @P5 STG.E desc[UR10][R186.64+0x20], R201 ;  /* 0x000020c9ba005986 */ /* 0x0001e2000c10190a */
[----:B------:R-:W-:Y:S01]  /*3e70*/  ISETP.GT.AND P5, PT, R12, 0x31, P1 ;  /* 0x000000310c00780c */ /* 0x000fe20000fa4270 */
[----:B------:R-:W-:Y:S01]  /*3e80*/  IMAD.X R195, R199, 0x1, R159, P3 ;  /* 0x00000001c7c37824 */ /* 0x000fe200018e069f */
[----:B------:R-:W-:-:S05]  /*3e90*/  IADD3 R113, P3, R194, R156, RZ ;  /* 0x0000009cc2717210 */ /* 0x000fca0007f7e0ff */
[----:B------:R-:W-:Y:S01]  /*3ea0*/  IMAD.X R202, R195, 0x1, R155, P3 ;  /* 0x00000001c3ca7824 */ /* 0x000fe200018e069b */
[----:B------:R-:W-:-:S05]  /*3eb0*/  LEA R112, P3, R113, UR12, 0x2 ;  /* 0x0000000c71707c11 */ /* 0x000fca000f8610ff */
[----:B0-----:R-:W-:Y:S08]  /*3ec0*/  @!P5 BRA `(.L_x_76) ;  /* 0x000000000004d947 */ /* 0x001ff00003800000 */
[----:B------:R0:W5:Y:S02]  /*3ed0*/  LDG.E.LTC128B R200, desc[UR10][R110.64+0x20] ;  /* 0x0000200a6ec87981 */ /* 0x000164000c1e1920 */
.L_x_76:
[----:B------:R-:W-:Y:S05]  /*3ee0*/  BSYNC B1 ;  /* 0x0000000000017941 */ /* 0x000fea0003800000 */
.L_x_75:
[----:B-----5:R-:W-:Y:S01]  /*3ef0*/  FMUL R114, R200, R15 ;  /* 0x0000000fc8727220 */ /* 0x020fe20000400000 */
[----:B------:R-:W-:Y:S01]  /*3f00*/  LEA.HI.X R113, R113, UR13, R202, 0x2, P3 ;  /* 0x0000000d71717c11 */ /* 0x000fe200098f14ca */
[----:B------:R-:W-:Y:S01]  /*3f10*/  BSSY B1, `(.L_x_77) ;  /* 0x000000a000017945 */ /* 0x000fe20003800000 */
[----:B------:R-:W-:Y:S01]  /*3f20*/  ISETP.GT.AND P3, PT, R12, 0x38, P2 ;  /* 0x000000380c00780c */ /* 0x000fe20001764270 */
[----:B------:R-:W-:Y:S01]  /*3f30*/  FFMA R115, R115, R16, R114 ;  /* 0x0000001073737223 */ /* 0x000fe20000000072 */
[----:B------:R-:W-:Y:S01]  /*3f40*/  IADD3.X R199, R161, R8, R191, P6, !PT ;  /* 0x00000008a1c77210 */ /* 0x000fe200037fe4bf */
[----:B------:R-:W-:Y:S01]  /*3f50*/  IMAD.MOV.U32 R202, RZ, RZ, R200 ;  /* 0x000000ffffca7224 */ /* 0x000fe200078e00c8 */
[----:B------:R-:W-:Y:S02]  /*3f60*/  IADD3 R190, P6, R188, R158, RZ ;  /* 0x0000009ebcbe7210 */ /* 0x000fe40007fde0ff */
[----:B------:R0:W-:Y:S02]  /*3f70*/  @P5 STG.E desc[UR10][R184.64+0x20], R115 ;  /* 0x00002073b8005986 */ /* 0x0001e4000c10190a */
[----:B------:R-:W-:-:S05]  /*3f80*/  IADD3.X R191, R159, R18, R189, P6, !PT ;  /* 0x000000129fbf7210 */ /* 0x000fca00037fe4bd */
[----:B------:R-:W-:Y:S05]  /*3f90*/  @!P3 BRA `(.L_x_78) ;  /* 0x000000000004b947 */ /* 0x000fea0003800000 */
[----:B------:R0:W5:Y:S02]  /*3fa0*/  LDG.E.LTC128B R202, desc[UR10][R196.64] ;  /* 0x0000000ac4ca7981 */ /* 0x000164000c1e1920 */
.L_x_78:
[----:B------:R-:W-:Y:S05]  /*3fb0*/  BSYNC B1 ;  /* 0x0000000000017941 */ /* 0x000fea0003800000 */
.L_x_77:
[----:B------:R-:W-:Y:S01]  /*3fc0*/  IADD3 R188, P5, R17, R186, RZ ;  /* 0x000000ba11bc7210 */ /* 0x000fe20007fbe0ff */
[----:B0----5:R-:W-:Y:S01]  /*3fd0*/  FMUL R115, R202, R15 ;  /* 0x0000000fca737220 */ /* 0x021fe20000400000 */
[----:B------:R-:W-:Y:S01]  /*3fe0*/  IMAD.WIDE.U32 R200, R5, UR8, R198 ;  /* 0x0000000805c87c25 */ /* 0x000fe2000f8e00c6 */
[----:B------:R-:W-:Y:S03]  /*3ff0*/  BSSY B1, `(.L_x_79) ;  /* 0x000000c000017945 */ /* 0x000fe60003800000 */
[----:B------:R-:W-:Y:S01]  /*4000*/  FFMA R203, R116, R16, R115 ;  /* 0x0000001074cb7223 */ /* 0x000fe20000000073 */
[----:B------:R-:W-:Y:S01]  /*4010*/  IMAD.X R189, R19, 0x1, R187, P5 ;  /* 0x0000000113bd7824 */ /* 0x000fe200028e06bb */
[----:B------:R-:W-:Y:S01]  /*4020*/  LEA R114, P6, R200, UR12, 0x2 ;  /* 0x0000000cc8727c11 */ /* 0x000fe2000f8c10ff */
[----:B------:R-:W-:-:S03]  /*4030*/  IMAD.WIDE.U32 R196, R11, R158, R190 ;  /* 0x0000009e0bc47225 */ /* 0x000fc600078e00be */
[----:B------:R0:W-:Y:S01]  /*4040*/  @P3 STG.E desc[UR10][R188.64], R203 ;  /* 0x000000cbbc003986 */ /* 0x0001e2000c10190a */
[----:B------:R-:W-:Y:S01]  /*4050*/  ISETP.GT.AND P3, PT, R12, 0x39, P2 ;  /* 0x000000390c00780c */ /* 0x000fe20001764270 */
[----:B------:R-:W-:Y:S01]  /*4060*/  IMAD.IADD R115, R9, 0x1, R201 ;  /* 0x0000000109737824 */ /* 0x000fe200078e02c9 */
[----:B------:R-:W-:-:S04]  /*4070*/  IADD3 R198, P5, R160, R196, RZ ;  /* 0x000000c4a0c67210 */ /* 0x000fc80007fbe0ff */
[----:B------:R-:W-:-:S07]  /*4080*/  LEA.HI.X R115, R200, UR13, R115, 0x2, P6 ;  /* 0x0000000dc8737c11 */ /* 0x000fce000b0f1473 */
[----:B0-----:R-:W-:Y:S05]  /*4090*/  @!P3 BRA `(.L_x_80) ;  /* 0x000000000004b947 */ /* 0x001fea0003800000 */
[----:B------:R0:W5:Y:S02]  /*40a0*/  LDG.E.LTC128B R202, desc[UR10][R112.64] ;  /* 0x0000000a70ca7981 */ /* 0x000164000c1e1920 */
.L_x_80:
[----:B------:R-:W-:Y:S05]  /*40b0*/  BSYNC B1 ;  /* 0x0000000000017941 */ /* 0x000fea0003800000 */
.L_x_79:
[----:B0-----:R-:W-:Y:S01]  /*40c0*/  IADD3 R112, P6, R17, R184, RZ ;  /* 0x000000b811707210 */ /* 0x001fe20007fde0ff */
        /* <DEDUP_REMOVED lines=10> */
.L_x_82:
[----:B------:R-:W-:Y:S05]  /*4170*/  BSYNC B1 ;  /* 0x0000000000017941 */ /* 0x000fea0003800000 */
.L_x_81:
[----:B0----5:R-:W-:Y:S01]  /*4180*/  FMUL R117, R202, R15 ;  /* 0x0000000fca757220 */ /* 0x021fe20000400000 */
[----:B------:R-:W-:Y:S01]  /*4190*/  IMAD.IADD R197, R9, 0x1, R199 ;  /* 0x0000000109c57824 */ /* 0x000fe200078e02c7 */
[----:B------:R-:W-:Y:S01]  /*41a0*/  ISETP.GT.AND P3, PT, R12, 0x39, P1 ;  /* 0x000000390c00780c */ /* 0x000fe20000f64270 */
[----:B------:R-:W-:Y:S01]  /*41b0*/  BSSY B1, `(.L_x_83) ;  /* 0x0000008000017945 */ /* 0x000fe20003800000 */
[----:B------:R-:W-:Y:S01]  /*41c0*/  FFMA R199, R118, R16, R117 ;  /* 0x0000001076c77223 */ /* 0x000fe20000000075 */
[----:B------:R-:W-:Y:S01]  /*41d0*/  LEA R116, P6, R198, UR12, 0x2 ;  /* 0x0000000cc6747c11 */ /* 0x000fe2000f8c10ff */
[----:B------:R-:W-:-:S03]  /*41e0*/  IMAD.WIDE.U32 R192, R158, 0x7, R192 ;  /* 0x000000079ec07825 */ /* 0x000fc600078e00c0 */
[----:B------:R0:W-:Y:S01]  /*41f0*/  @P5 STG.E desc[UR10][R188.64+0x20], R199 ;  /* 0x000020c7bc005986 */ /* 0x0001e2000c10190a */
[----:B------:R-:W-:-:S05]  /*4200*/  LEA.HI.X R117, R198, UR13, R197, 0x2, P6 ;  /* 0x0000000dc6757c11 */ /* 0x000fca000b0f14c5 */
[----:B------:R-:W-:Y:S05]  /*4210*/  @!P3 BRA `(.L_x_84) ;  /* 0x000000000004b947 */ /* 0x000fea0003800000 */
[----:B------:R0:W5:Y:S02]  /*4220*/  LDG.E.LTC128B R202, desc[UR10][R116.64+0x20] ;  /* 0x0000200a74ca7981 */ /* 0x000164000c1e1920 */
.L_x_84:
[----:B------:R-:W-:Y:S05]  /*4230*/  BSYNC B1 ;  /* 0x0000000000017941 */ /* 0x000fea0003800000 */
.L_x_83:
[----:B------:R-:W-:Y:S01]  /*4240*/  IADD3 R196, P5, R192, R158, RZ ;  /* 0x0000009ec0c47210 */ /* 0x000fe20007fbe0ff */
[----:B------:R-:W-:-:S04]  /*4250*/  IMAD.WIDE.U32 R194, R158, 0x7, R194 ;  /* 0x000000079ec27825 */ /* 0x000fc800078e00c2 */
[----:B-----5:R-:W-:Y:S01]  /*4260*/  FMUL R118, R202, R15 ;  /* 0x0000000fca767220 */ /* 0x020fe20000400000 */
[----:B------:R-:W-:Y:S01]  /*4270*/  BSSY B1, `(.L_x_85) ;  /* 0x0000018000017945 */ /* 0x000fe20003800000 */
[----:B------:R-:W-:Y:S01]  /*4280*/  IADD3.X R197, R159, R18, R193, P5, !PT ;  /* 0x000000129fc57210 */ /* 0x000fe20002ffe4c1 */
[----:B0-----:R-:W-:Y:S01]  /*4290*/  IMAD.IADD R199, R18, 0x1, R195 ;  /* 0x0000000112c77824 */ /* 0x001fe200078e02c3 */
[----:B------:R-:W-:Y:S01]  /*42a0*/  IADD3 R192, P5, R17, R188, RZ ;  /* 0x000000bc11c07210 */ /* 0x000fe20007fbe0ff */
[----:B------:R-:W-:Y:S01]  /*42b0*/  FFMA R203, R119, R16, R118 ;  /* 0x0000001077cb7223 */ /* 0x000fe20000000076 */
[----:B------:R-:W-:Y:S01]  /*42c0*/  IADD3 R195, P6, R156, R194, RZ ;  /* 0x000000c29cc37210 */ /* 0x000fe20007fde0ff */
[----:B------:R-:W-:-:S03]  /*42d0*/  IMAD.WIDE.U32 R118, R11, R158, R196 ;  /* 0x0000009e0b767225 */ /* 0x000fc600078e00c4 */
[----:B------:R0:W-:Y:S01]  /*42e0*/  @P3 STG.E desc[UR10][R112.64+0x20], R203 ;  /* 0x000020cb70003986 */ /* 0x0001e2000c10190a */
[----:B------:R-:W-:Y:S01]  /*42f0*/  IMAD.X R193, R19, 0x1, R189, P5 ;  /* 0x0000000113c17824 */ /* 0x000fe200028e06bd */
[----:B------:R-:W-:Y:S01]  /*4300*/  ISETP.GT.AND P5, PT, R12, 0x40, P2 ;  /* 0x000000400c00780c */ /* 0x000fe200017a4270 */
[----:B------:R-:W-:Y:S01]  /*4310*/  IMAD.X R204, R199, 0x1, R155, P6 ;  /* 0x00000001c7cc7824 */ /* 0x000fe200030e069b */
[C---:B------:R-:W-:Y:S01]  /*4320*/  LEA R200, P6, R195.reuse, UR12, 0x2 ;  /* 0x0000000cc3c87c11 */ /* 0x040fe2000f8c10ff */
[----:B------:R-:W-:Y:S01]  /*4330*/  IMAD.WIDE.U32 R190, R158, 0x7, R190 ;  /* 0x000000079ebe7825 */ /* 0x000fe200078e00be */
[----:B------:R-:W-:Y:S02]  /*4340*/  IADD3 R198, P3, R194, R158, RZ ;  /* 0x0000009ec2c67210 */ /* 0x000fe40007f7e0ff */
[----:B------:R-:W-:Y:S01]  /*4350*/  LEA.HI.X R201, R195, UR13, R204, 0x2, P6 ;  /* 0x0000000dc3c97c11 */ /* 0x000fe2000b0f14cc */
[----:B------:R-:W-:Y:S01]  /*4360*/  IMAD.MOV.U32 R206, RZ, RZ, R202 ;  /* 0x000000ffffce7224 */ /* 0x000fe200078e00ca */
[----:B------:R-:W-:Y:S01]  /*4370*/  IADD3 R118, P6, R160, R118, RZ ;  /* 0x00000076a0767210 */ /* 0x000fe20007fde0ff */
[----:B------:R-:W-:Y:S01]  /*4380*/  IMAD.X R199, R199, 0x1, R159, P3 ;  /* 0x00000001c7c77824 */ /* 0x000fe200018e069f */
[----:B0-----:R-:W-:-:S02]  /*4390*/  IADD3 R203, P3, R198, R156, RZ ;  /* 0x0000009cc6cb7210 */ /* 0x001fc40007f7e0ff */
[----:B------:R-:W-:Y:S02]  /*43a0*/  IADD3.X R119, R161, R8, R119, P6, !PT ;  /* 0x00000008a1777210 */ /* 0x000fe400037fe477 */
[----:B------:R-:W-:-:S04]  /*43b0*/  IADD3 R194, P6, R190, R158, RZ ;  /* 0x0000009ebec27210 */ /* 0x000fc80007fde0ff */
[----:B------:R-:W-:Y:S01]  /*43c0*/  IADD3.X R195, R159, R18, R191, P6, !PT ;  /* 0x000000129fc37210 */ /* 0x000fe200037fe4bf */
[----:B------:R-:W-:Y:S08]  /*43d0*/  @!P5 BRA `(.L_x_86) ;  /* 0x000000000004d947 */ /* 0x000ff00003800000 */
[----:B------:R0:W5:Y:S02]  /*43e0*/  LDG.E.LTC128B R206, desc[UR10][R200.64] ;  /* 0x0000000ac8ce7981 */ /* 0x000164000c1e1920 */
.L_x_86:
[----:B------:R-:W-:Y:S05]  /*43f0*/  BSYNC B1 ;  /* 0x0000000000017941 */ /* 0x000fea0003800000 */
.L_x_85:
[----:B------:R-:W-:Y:S02]  /*4400*/  IMAD.X R190, R199, 0x1, R155, P3 ;  /* 0x00000001c7be7824 */ /* 0x000fe400018e069b */
[----:B-----5:R-:W-:Y:S01]  /*4410*/  FMUL R191, R206, R15 ;  /* 0x0000000fcebf7220 */ /* 0x020fe20000400000 */
[C---:B0-----:R-:W-:Y:S01]  /*4420*/  LEA R200, P3, R203.reuse, UR12, 0x2 ;  /* 0x0000000ccbc87c11 */ /* 0x041fe2000f8610ff */
[----:B------:R-:W-:Y:S01]  /*4430*/  BSSY B1, `(.L_x_87) ;  /* 0x000000c000017945 */ /* 0x000fe20003800000 */
[----:B------:R-:W-:Y:S01]  /*4440*/  ISETP.GT.AND P6, PT, R12, 0x41, P2 ;  /* 0x000000410c00780c */ /* 0x000fe200017c4270 */
[----:B------:R-:W-:Y:S01]  /*4450*/  FFMA R207, R120, R16, R191 ;  /* 0x0000001078cf7223 */ /* 0x000fe200000000bf */
[----:B------:R-:W-:Y:S01]  /*4460*/  LEA.HI.X R201, R203, UR13, R190, 0x2, P3 ;  /* 0x0000000dcbc97c11 */ /* 0x000fe200098f14be */
[----:B------:R-:W-:Y:S01]  /*4470*/  IMAD.WIDE.U32 R202, R11, R158, R194 ;  /* 0x0000009e0bca7225 */ /* 0x000fe200078e00c2 */
[----:B------:R-:W-:Y:S02]  /*4480*/  IADD3 R190, P3, R17, R112, RZ ;  /* 0x0000007011be7210 */ /* 0x000fe40007f7e0ff */
[----:B------:R0:W-:Y:S01]  /*4490*/  @P5 STG.E desc[UR10][R192.64], R207 ;  /* 0x000000cfc0005986 */ /* 0x0001e2000c10190a */
[----:B------:R-:W-:-:S04]  /*44a0*/  IADD3 R204, P5, R160, R202, RZ ;  /* 0x000000caa0cc7210 */ /* 0x000fc80007fbe0ff */
[----:B------:R-:W-:Y:S01]  /*44b0*/  IADD3.X R205, R161, R8, R203, P5, !PT ;  /* 0x00000008a1cd7210 */ /* 0x000fe20002ffe4cb */
[----:B------:R-:W-:Y:S01]  /*44c0*/  IMAD.WIDE.U32 R202, R5, UR8, R118 ;  /* 0x0000000805ca7c25 */ /* 0x000fe2000f8e0076 */
[----:B------:R-:W-:Y:S07]  /*44d0*/  @!P6 BRA `(.L_x_88) ;  /* 0x000000000004e947 */ /* 0x000fee0003800000 */
[----:B------:R0:W5:Y:S02]  /*44e0*/  LDG.E.LTC128B R206, desc[UR10][R200.64] ;  /* 0x0000000ac8ce7981 */ /* 0x000164000c1e1920 */
.L_x_88:
[----:B------:R-:W-:Y:S05]  /*44f0*/  BSYNC B1 ;  /* 0x0000000000017941 */ /* 0x000fea0003800000 */
.L_x_87:
[----:B-----5:R-:W-:Y:S01]  /*4500*/  FMUL R120, R206, R15 ;  /* 0x0000000fce787220 */ /* 0x020fe20000400000 */
[----:B------:R-:W-:Y:S01]  /*4510*/  IMAD.X R191, R19, 0x1, R113, P3 ;  /* 0x0000000113bf7824 */ /* 0x000fe200018e0671 */
[C---:B------:R-:W-:Y:S01]  /*4520*/  LEA R118, P3, R202.reuse, UR12, 0x2 ;  /* 0x0000000cca767c11 */ /* 0x040fe2000f8610ff */
        /* <DEDUP_REMOVED lines=9> */
[----:B0-----:R-:W-:-:S04]  /*45c0*/  IMAD.WIDE.U32 R200, R158, 0x7, R198 ;  /* 0x000000079ec87825 */ /* 0x001fc800078e00c6 */
[----:B------:R-:W-:-:S04]  /*45d0*/  IMAD.IADD R203, R9, 0x1, R205 ;  /* 0x0000000109cb7824 */ /* 0x000fc800078e02cd */
[----:B-1----:R-:W-:Y:S05]  /*45e0*/  @!P3 BRA `(.L_x_90) ;  /* 0x000000000004b947 */ /* 0x002fea0003800000 */
[----:B------:R0:W5:Y:S02]  /*45f0*/  LDG.E.LTC128B R206, desc[UR10][R118.64+0x20] ;  /* 0x0000200a76ce7981 */ /* 0x000164000c1e1920 */
.L_x_90:
[----:B------:R-:W-:Y:S05]  /*4600*/  BSYNC B1 ;  /* 0x0000000000017941 */ /* 0x000fea0003800000 */
.L_x_89:
        /* <DEDUP_REMOVED lines=15> */
[----:B-1----:R-:W-:Y:S06]  /*4700*/  @!P3 BRA `(.L_x_92) ;  /* 0x000000000004b947 */ /* 0x002fec0003800000 */
[----:B------:R1:W5:Y:S02]  /*4710*/  LDG.E.LTC128B R206, desc[UR10][R120.64+0x20] ;  /* 0x0000200a78ce7981 */ /* 0x000364000c1e1920 */
.L_x_92:
[----:B------:R-:W-:Y:S05]  /*4720*/  BSYNC B1 ;  /* 0x0000000000017941 */ /* 0x000fea0003800000 */
.L_x_91:
        /* <DEDUP_REMOVED lines=18> */
.L_x_94:
[----:B------:R-:W-:Y:S05]  /*4850*/  BSYNC B1 ;  /* 0x0000000000017941 */ /* 0x000fea0003800000 */
.L_x_93:
[----:B0----5:R-:W-:Y:S01]  /*4860*/  FMUL R203, R208, R15 ;  /* 0x0000000fd0cb7220 */ /* 0x021fe20000400000 */
[----:B------:R-:W-:Y:S01]  /*4870*/  IMAD.X R197, R19, 0x1, R193, P5 ;  /* 0x0000000113c57824 */ /* 0x000fe200028e06c1 */
[----:B------:R-:W-:Y:S01]  /*4880*/  IADD3 R202, P6, R194, R158, RZ ;  /* 0x0000009ec2ca7210 */ /* 0x000fe20007fde0ff */
[----:B------:R-:W-:Y:S01]  /*4890*/  IMAD.IADD R123, R9, 0x1, R123 ;  /* 0x00000001097b7824 */ /* 0x000fe200078e027b */
[----:B------:R-:W-:Y:S01]  /*48a0*/  LEA R194, P5, R122, UR12, 0x2 ;  /* 0x0000000c7ac27c11 */ /* 0x000fe2000f8a10ff */
[----:B------:R-:W-:Y:S01]  /*48b0*/  FFMA R209, R124, R16, R203 ;  /* 0x000000107cd17223 */ /* 0x000fe200000000cb */
[----:B------:R-:W-:Y:S01]  /*48c0*/  IADD3.X R203, R159, R18, R195, P6, !PT ;  /* 0x000000129fcb7210 */ /* 0x000fe200037fe4c3 */
[----:B------:R-:W-:Y:S01]  /*48d0*/  BSSY B1, `(.L_x_95) ;  /* 0x0000008000017945 */ /* 0x000fe20003800000 */
[----:B------:R-:W-:Y:S02]  /*48e0*/  LEA.HI.X R195, R122, UR13, R123, 0x2, P5 ;  /* 0x0000000d7ac37c11 */ /* 0x000fe4000a8f147b */
[----:B------:R-:W-:Y:S01]  /*48f0*/  ISETP.GT.AND P5, PT, R12, 0x49, P2 ;  /* 0x000000490c00780c */ /* 0x000fe200017a4270 */
[----:B------:R0:W-:Y:S01]  /*4900*/  @P3 STG.E desc[UR10][R196.64], R209 ;  /* 0x000000d1c4003986 */ /* 0x0001e2000c10190a */
[----:B------:R-:W-:Y:S01]  /*4910*/  IADD3 R122, P3, R17, R190, RZ ;  /* 0x000000be117a7210 */ /* 0x000fe20007f7e0ff */
[----:B------:R-:W-:-:S10]  /*4920*/  IMAD.WIDE.U32 R206, R11, R158, R202 ;  /* 0x0000009e0bce7225 */ /* 0x000fd400078e00ca */
[----:B0-----:R-:W-:Y:S05]  /*4930*/  @!P5 BRA `(.L_x_96) ;  /* 0x000000000004d947 */ /* 0x001fea0003800000 */
[----:B------:R0:W5:Y:S02]  /*4940*/  LDG.E.LTC128B R208, desc[UR10][R204.64] ;  /* 0x0000000accd07981 */ /* 0x000164000c1e1920 */
.L_x_96:
[----:B------:R-:W-:Y:S05]  /*4950*/  BSYNC B1 ;  /* 0x0000000000017941 */ /* 0x000fea0003800000 */
.L_x_95:
[----:B0----5:R-:W-:Y:S01]  /*4960*/  FMUL R204, R208, R15 ;  /* 0x0000000fd0cc7220 */ /* 0x021fe20000400000 */
[----:B------:R-:W-:Y:S01]  /*4970*/  IMAD.X R123, R19, 0x1, R191, P3 ;  /* 0x00000001137b7824 */ /* 0x000fe200018e06bf */
[----:B------:R-:W-:Y:S01]  /*4980*/  ISETP.GT.AND P3, PT, R12, 0x48, P1 ;  /* 0x000000480c00780c */ /* 0x000fe20000f64270 */
[----:B------:R-:W-:Y:S01]  /*4990*/  BSSY B1, `(.L_x_97) ;  /* 0x0000007000017945 */ /* 0x000fe20003800000 */
[----:B------:R-:W-:Y:S01]  /*49a0*/  FFMA R205, R125, R16, R204 ;  /* 0x000000107dcd7223 */ /* 0x000fe200000000cc */
[----:B------:R-:W-:-:S04]  /*49b0*/  IADD3 R124, P6, R160, R206, RZ ;  /* 0x000000cea07c7210 */ /* 0x000fc80007fde0ff */
[----:B------:R0:W-:Y:S01]  /*49c0*/  @P5 STG.E desc[UR10][R122.64], R205 ;  /* 0x000000cd7a005986 */ /* 0x0001e2000c10190a */
[----:B------:R-:W-:-:S05]  /*49d0*/  IADD3.X R125, R161, R8, R207, P6, !PT ;  /* 0x00000008a17d7210 */ /* 0x000fca00037fe4cf */
[----:B------:R-:W-:Y:S05]  /*49e0*/  @!P3 BRA `(.L_x_98) ;  /* 0x000000000004b947 */ /* 0x000fea0003800000 */
[----:B------:R0:W5:Y:S02]  /*49f0*/  LDG.E.LTC128B R208, desc[UR10][R194.64+0x20] ;  /* 0x0000200ac2d07981 */ /* 0x000164000c1e1920 */
.L_x_98:
[----:B------:R-:W-:Y:S05]  /*4a00*/  BSYNC B1 ;  /* 0x0000000000017941 */ /* 0x000fea0003800000 */
.L_x_97:
[----:B-----5:R-:W-:Y:S01]  /*4a10*/  FMUL R207, R208, R15 ;  /* 0x0000000fd0cf7220 */ /* 0x020fe20000400000 */
[----:B0-----:R-:W-:Y:S01]  /*4a20*/  IMAD.WIDE.U32 R204, R5, UR8, R124 ;  /* 0x0000000805cc7c25 */ /* 0x001fe2000f8e007c */
        /* <DEDUP_REMOVED lines=8> */
[----:B------:R-:W-:-:S03]  /*4ab0*/  IMAD.IADD R211, R18, 0x1, R207 ;  /* 0x0000000112d37824 */ /* 0x000fc600078e02cf */
[----:B------:R-:W-:-:S07]  /*4ac0*/  LEA.HI.X R125, R204, UR13, R125, 0x2, P5 ;  /* 0x0000000dcc7d7c11 */ /* 0x000fce000a8f147d */
[----:B0-----:R-:W-:Y:S05]  /*4ad0*/  @!P3 BRA `(.L_x_100) ;  /* 0x000000000004b947 */ /* 0x001fea0003800000 */
[----:B------:R0:W5:Y:S02]  /*4ae0*/  LDG.E.LTC128B R208, desc[UR10][R124.64+0x20] ;  /* 0x0000200a7cd07981 */ /* 0x000164000c1e1920 */
.L_x_100:
[----:B------:R-:W-:Y:S05]  /*4af0*/  BSYNC B1 ;  /* 0x0000000000017941 */ /* 0x000fea0003800000 */
.L_x_99:
[----:B-----5:R-:W-:Y:S01]  /*4b00*/  FMUL R200, R208, R15 ;  /* 0x0000000fd0c87220 */ /* 0x020fe20000400000 */
[----:B------:R-:W-:Y:S01]  /*4b10*/  IMAD.X R204, R211, 0x1, R155, P6 ;  /* 0x00000001d3cc7824 */ /* 0x000fe200030e069b */
[----:B------:R-:W-:Y:S01]  /*4b20*/  LEA R126, P6, R201, UR12, 0x2 ;  /* 0x0000000cc97e7c11 */ /* 0x000fe2000f8c10ff */
[----:B------:R-:W-:-:S04]  /*4b30*/  IMAD.WIDE.U32 R198, R158, 0x7, R198 ;  /* 0x000000079ec67825 */ /* 0x000fc800078e00c6 */
[----:B------:R-:W-:Y:S01]  /*4b40*/  FFMA R209, R127, R16, R200 ;  /* 0x000000107fd17223 */ /* 0x000fe200000000c8 */
[----:B------:R-:W-:Y:S01]  /*4b50*/  IADD3 R200, P5, R17, R196, RZ ;  /* 0x000000c411c87210 */ /* 0x000fe20007fbe0ff */
[----:B------:R-:W-:Y:S01]  /*4b60*/  BSSY B1, `(.L_x_101) ;  /* 0x000000b000017945 */ /* 0x000fe20003800000 */
[----:B------:R-:W-:Y:S01]  /*4b70*/  LEA.HI.X R127, R201, UR13, R204, 0x2, P6 ;  /* 0x0000000dc97f7c11 */ /* 0x000fe2000b0f14cc */
[----:B------:R-:W-:Y:S01]  /*4b80*/  IMAD.MOV.U32 R210, RZ, RZ, R208 ;  /* 0x000000ffffd27224 */ /* 0x000fe200078e00d0 */
[----:B------:R0:W-:Y:S01]  /*4b90*/  @P3 STG.E desc[UR10][R122.64+0x20], R209 ;  /* 0x000020d17a003986 */ /* 0x0001e2000c10190a */
[----:B------:R-:W-:Y:S01]  /*4ba0*/  ISETP.GT.AND P3, PT, R12, 0x50, P2 ;  /* 0x000000500c00780c */ /* 0x000fe20001764270 */
[----:B------:R-:W-:Y:S01]  /*4bb0*/  IMAD.X R201, R19, 0x1, R197, P5 ;  /* 0x0000000113c97824 */ /* 0x000fe200028e06c5 */
[-C--:B------:R-:W-:Y:S02]  /*4bc0*/  IADD3 R204, P5, R198, R158.reuse, RZ ;  /* 0x0000009ec6cc7210 */ /* 0x080fe40007fbe0ff */
[----:B------:R-:W-:-:S02]  /*4bd0*/  IADD3 R206, P6, R206, R158, RZ ;  /* 0x0000009ecece7210 */ /* 0x000fc40007fde0ff */
[----:B------:R-:W-:-:S07]  /*4be0*/  IADD3.X R205, R159, R18, R199, P5, !PT ;  /* 0x000000129fcd7210 */ /* 0x000fce0002ffe4c7 */
[----:B0-----:R-:W-:Y:S05]  /*4bf0*/  @!P3 BRA `(.L_x_102) ;  /* 0x000000000004b947 */ /* 0x001fea0003800000 */
[----:B------:R0:W5:Y:S02]  /*4c00*/  LDG.E.LTC128B R210, desc[UR10][R126.64] ;  /* 0x0000000a7ed27981 */ /* 0x000164000c1e1920 */
.L_x_102:
[----:B------:R-:W-:Y:S05]  /*4c10*/  BSYNC B1 ;  /* 0x0000000000017941 */ /* 0x000fea0003800000 */
.L_x_101:
[----:B-----5:R-:W-:Y:S01]  /*4c20*/  FMUL R199, R210, R15 ;  /* 0x0000000fd2c77220 */ /* 0x020fe20000400000 */
[----:B------:R-:W-:Y:S01]  /*4c30*/  IMAD.X R207, R211, 0x1, R159, P6 ;  /* 0x00000001d3cf7824 */ /* 0x000fe200030e069f */
[----:B------:R-:W-:Y:S01]  /*4c40*/  IADD3 R198, P5, R206, R156, RZ ;  /* 0x0000009ccec67210 */ /* 0x000fe20007fbe0ff */
[----:B0-----:R-:W-:-:S04]  /*4c50*/  IMAD.WIDE.U32 R126, R11, R158, R204 ;  /* 0x0000009e0b7e7225 */ /* 0x001fc800078e00cc */
[----:B------:R-:W-:Y:S01]  /*4c60*/  FFMA R211, R128, R16, R199 ;  /* 0x0000001080d37223 */ /* 0x000fe200000000c7 */
[----:B------:R-:W-:Y:S01]  /*4c70*/  BSSY B1, `(.L_x_103) ;  /* 0x000000e000017945 */ /* 0x000fe20003800000 */
[----:B------:R-:W-:Y:S01]  /*4c80*/  IMAD.X R209, R207, 0x1, R155, P5 ;  /* 0x00000001cfd17824 */ /* 0x000fe200028e069b */
[----:B------:R-:W-:Y:S02]  /*4c90*/  IADD3 R126, P6, R160, R126, RZ ;  /* 0x0000007ea07e7210 */ /* 0x000fe40007fde0ff */
[----:B------:R0:W-:Y:S01]  /*4ca0*/  @P3 STG.E desc[UR10][R200.64], R211 ;  /* 0x000000d3c8003986 */ /* 0x0001e2000c10190a */
[----:B------:R-:W-:Y:S01]  /*4cb0*/  IMAD.WIDE.U32 R202, R158, 0x7, R202 ;  /* 0x000000079eca7825 */ /* 0x000fe200078e00ca */
[----:B------:R-:W-:Y:S02]  /*4cc0*/  LEA R208, P5, R198, UR12, 0x2 ;  /* 0x0000000cc6d07c11 */ /* 0x000fe4000f8a10ff */
[----:B------:R-:W-:Y:S02]  /*4cd0*/  IADD3.X R127, R161, R8, R127, P6, !PT ;  /* 0x00000008a17f7210 */ /* 0x000fe400037fe47f */
[----:B------:R-:W-:-:S02]  /*4ce0*/  ISETP.GT.AND P6, PT, R12, 0x51, P2 ;  /* 0x000000510c00780c */ /* 0x000fc400017c4270 */
[----:B------:R-:W-:Y:S02]  /*4cf0*/  LEA.HI.X R209, R198, UR13, R209, 0x2, P5 ;  /* 0x0000000dc6d17c11 */ /* 0x000fe4000a8f14d1 */
[----:B------:R-:W-:-:S04]  /*4d00*/  IADD3 R202, P5, R202, R158, RZ ;  /* 0x0000009ecaca7210 */ /* 0x000fc80007fbe0ff */
[----:B------:R-:W-:-:S03]  /*4d10*/  IADD3.X R203, R159, R18, R203, P5, !PT ;  /* 0x000000129fcb7210 */ /* 0x000fc60002ffe4cb */
[----:B------:R-:W-:Y:S02]  /*4d20*/  IMAD.WIDE.U32 R198, R11, R158, R202 ;  /* 0x0000009e0bc67225 */ /* 0x000fe400078e00ca */
[----:B0-----:R-:W-:Y:S05]  /*4d30*/  @!P6 BRA `(.L_x_104) ;  /* 0x000000000004e947 */ /* 0x001fea0003800000 */
[----:B------:R0:W5:Y:S02]  /*4d40*/  LDG.E.LTC128B R210, desc[UR10][R208.64] ;  /* 0x0000000ad0d27981 */ /* 0x000164000c1e1920 */
.L_x_104:
[----:B------:R-:W-:Y:S05]  /*4d50*/  BSYNC B1 ;  /* 0x0000000000017941 */ /* 0x000fea0003800000 */
.L_x_103:
[----:B0-----:R-:W-:Y:S01]  /*4d60*/  IADD3 R208, P3, R160, R198, RZ ;  /* 0x000000c6a0d07210 */ /* 0x001fe20007f7e0ff */
[----:B------:R-:W-:-:S04]  /*4d70*/  IMAD.WIDE.U32 R126, R5, UR8, R126 ;  /* 0x00000008057e7c25 */ /* 0x000fc8000f8e007e */
[----:B-----5:R-:W-:Y:S01]  /*4d80*/  FMUL R128, R210, R15 ;  /* 0x0000000fd2807220 */ /* 0x020fe20000400000 */
[----:B------:R-:W-:Y:S01]  /*4d90*/  BSSY B1, `(.L_x_105) ;  /* 0x0000010000017945 */ /* 0x000fe20003800000 */
[----:B------:R-:W-:Y:S01]  /*4da0*/  IADD3.X R209, R161, R8, R199, P3, !PT ;  /* 0x00000008a1d17210 */ /* 0x000fe20001ffe4c7 */
[----:B------:R-:W-:Y:S01]  /*4db0*/  IMAD.IADD R127, R9, 0x1, R127 ;  /* 0x00000001097f7824 */ /* 0x000fe200078e027f */
[C---:B------:R-:W-:Y:S01]  /*4dc0*/  LEA R198, P3, R126.reuse, UR12, 0x2 ;  /* 0x0000000c7ec67c11 */ /* 0x040fe2000f8610ff */
[----:B------:R-:W-:Y:S01]  /*4dd0*/  FFMA R211, R129, R16, R128 ;  /* 0x0000001081d37223 */ /* 0x000fe20000000080 */
[----:B------:R-:W-:Y:S02]  /*4de0*/  IMAD.WIDE.U32 R208, R5, UR8, R208 ;  /* 0x0000000805d07c25 */ /* 0x000fe4000f8e00d0 */
[----:B------:R-:W-:Y:S02]  /*4df0*/  LEA.HI.X R199, R126, UR13, R127, 0x2, P3 ;  /* 0x0000000d7ec77c11 */ /* 0x000fe400098f147f */
[----:B------:R-:W-:Y:S01]  /*4e00*/  IADD3 R126, P3, R17, R122, RZ ;  /* 0x0000007a117e7210 */ /* 0x000fe20007f7e0ff */
[----:B------:R-:W-:Y:S01]  /*4e10*/  IMAD.IADD R129, R9, 0x1, R209 ;  /* 0x0000000109817824 */ /* 0x000fe200078e02d1 */
[----:B------:R-:W-:-:S03]  /*4e20*/  LEA R128, P5, R208, UR12, 0x2 ;  /* 0x0000000cd0807c11 */ /* 0x000fc6000f8a10ff */
[----:B------:R-:W-:Y:S01]  /*4e30*/  IMAD.X R127, R19, 0x1, R123, P3 ;  /* 0x00000001137f7824 */ /* 0x000fe200018e067b */
[----:B------:R-:W-:Y:S02]  /*4e40*/  ISETP.GT.AND P3, PT, R12, 0x50, P1 ;  /* 0x000000500c00780c */ /* 0x000fe40000f64270 */
[----:B------:R-:W-:Y:S02]  /*4e50*/  LEA.HI.X R129, R208, UR13, R129, 0x2, P5 ;  /* 0x0000000dd0817c11 */ /* 0x000fe4000a8f1481 */
[----:B------:R0:W-:Y:S09]  /*4e60*/  @P6 STG.E desc[UR10][R126.64], R211 ;  /* 0x000000d37e006986 */ /* 0x0001f2000c10190a */
[----:B------:R-:W-:Y:S05]  /*4e70*/  @!P3 BRA `(.L_x_106) ;  /* 0x000000000004b947 */ /* 0x000fea0003800000 */
[----:B------:R0:W5:Y:S02]  /*4e80*/  LDG.E.LTC128B R210, desc[UR10][R198.64+0x20] ;  /* 0x0000200ac6d27981 */ /* 0x000164000c1e1920 */
.L_x_106:
[----:B------:R-:W-:Y:S05]  /*4e90*/  BSYNC B1 ;  /* 0x0000000000017941 */ /* 0x000fea0003800000 */
.L_x_105:
[----:B-----5:R-:W-:Y:S01]  /*4ea0*/  FMUL R209, R210, R15 ;  /* 0x0000000fd2d17220 */ /* 0x020fe20000400000 */
[----:B------:R-:W-:Y:S01]  /*4eb0*/  ISETP.GT.AND P5, PT, R12, 0x51, P1 ;  /* 0x000000510c00780c */ /* 0x000fe20000fa4270 */
[----:B------:R-:W-:Y:S02]  /*4ec0*/  BSSY B1, `(.L_x_107) ;  /* 0x0000005000017945 */ /* 0x000fe40003800000 */
[----:B------:R-:W-:-:S05]  /*4ed0*/  FFMA R209, R130, R16, R209 ;  /* 0x0000001082d17223 */ /* 0x000fca00000000d1 */
[----:B------:R0:W-:Y:S05]  /*4ee0*/  @P3 STG.E desc[UR10][R200.64+0x20], R209 ;  /* 0x000020d1c8003986 */ /* 0x0001ea000c10190a */
[----:B------:R-:W-:Y:S05]  /*4ef0*/  @!P5 BRA `(.L_x_108) ;  /* 0x000000000004d947 */ /* 0x000fea0003800000 */
[----:B------:R0:W5:Y:S02]  /*4f00*/  LDG.E.LTC128B R210, desc[UR10][R128.64+0x20] ;  /* 0x0000200a80d27981 */ /* 0x000164000c1e1920 */
.L_x_108:
[----:B------:R-:W-:Y:S05]  /*4f10*/  BSYNC B1 ;  /* 0x0000000000017941 */ /* 0x000fea0003800000 */
.L_x_107:
[----:B-----5:R-:W-:Y:S01]  /*4f20*/  FMUL R130, R210, R15 ;  /* 0x0000000fd2827220 */ /* 0x020fe20000400000 */
[----:B------:R-:W-:Y:S01]  /*4f30*/  IMAD.WIDE.U32 R206, R158, 0x7, R206 ;  /* 0x000000079ece7825 */ /* 0x000fe200078e00ce */
[----:B------:R-:W-:Y:S03]  /*4f40*/  BSSY B1, `(.L_x_109) ;  /* 0x0000010000017945 */ /* 0x000fe60003800000 */
[----:B0-----:R-:W-:Y:S01]  /*4f50*/  FFMA R209, R131, R16, R130 ;  /* 0x0000001083d17223 */ /* 0x001fe20000000082 */
[----:B------:R-:W-:Y:S01]  /*4f60*/  IMAD.IADD R207, R18, 0x1, R207 ;  /* 0x0000000112cf7824 */ /* 0x000fe200078e02cf */
[----:B------:R-:W-:Y:S01]  /*4f70*/  IADD3 R131, P6, R156, R206, RZ ;  /* 0x000000ce9c837210 */ /* 0x000fe20007fde0ff */
[----:B------:R-:W-:Y:S01]  /*4f80*/  IMAD.WIDE.U32 R204, R158, 0x7, R204 ;  /* 0x000000079ecc7825 */ /* 0x000fe200078e00cc */
[-C--:B------:R-:W-:Y:S01]  /*4f90*/  IADD3 R208, P3, R206, R158.reuse, RZ ;  /* 0x0000009eced07210 */ /* 0x080fe20007f7e0ff */
[----:B------:R0:W-:Y:S01]  /*4fa0*/  @P5 STG.E desc[UR10][R126.64+0x20], R209 ;  /* 0x000020d17e005986 */ /* 0x0001e2000c10190a */
[----:B------:R-:W-:Y:S01]  /*4fb0*/  LEA R130, P5, R131, UR12, 0x2 ;  /* 0x0000000c83827c11 */ /* 0x000fe2000f8a10ff */
[----:B------:R-:W-:Y:S01]  /*4fc0*/  IMAD.X R206, R207, 0x1, R155, P6 ;  /* 0x00000001cfce7824 */ /* 0x000fe200030e069b */
[----:B------:R-:W-:Y:S01]  /*4fd0*/  IADD3 R212, P6, R204, R158, RZ ;  /* 0x0000009eccd47210 */ /* 0x000fe20007fde0ff */
[----:B------:R-:W-:-:S03]  /*4fe0*/  IMAD.MOV.U32 R214, RZ, RZ, R210 ;  /* 0x000000ffffd67224 */ /* 0x000fc600078e00d2 */
[----:B------:R-:W-:Y:S02]  /*4ff0*/  LEA.HI.X R131, R131, UR13, R206, 0x2, P5 ;  /* 0x0000000d83837c11 */ /* 0x000fe4000a8f14ce */
[----:B------:R-:W-:Y:S02]  /*5000*/  ISETP.GT.AND P5, PT, R12, 0x58, P2 ;  /* 0x000000580c00780c */ /* 0x000fe400017a4270 */
[----:B------:R-:W-:-:S11]  /*5010*/  IADD3.X R213, R159, R18, R205, P6, !PT ;  /* 0x000000129fd57210 */ /* 0x000fd600037fe4cd */
[----:B0-----:R-:W-:Y:S05]  /*5020*/  @!P5 BRA `(.L_x_110) ;  /* 0x000000000004d947 */ /* 0x001fea0003800000 */
[----:B------:R0:W5:Y:S02]  /*5030*/  LDG.E.LTC128B R214, desc[UR10][R130.64] ;  /* 0x0000000a82d67981 */ /* 0x000164000c1e1920 */
.L_x_110:
[----:B------:R-:W-:Y:S05]  /*5040*/  BSYNC B1 ;  /* 0x0000000000017941 */ /* 0x000fea0003800000 */
.L_x_109:
[----:B------:R-:W-:Y:S01]  /*5050*/  IMAD.X R209, R207, 0x1, R159, P3 ;  /* 0x00000001cfd17824 */ /* 0x000fe200018e069f */
[----:B------:R-:W-:Y:S01]  /*5060*/  IADD3 R204, P3, R208, R156, RZ ;  /* 0x0000009cd0cc7210 */ /* 0x000fe20007f7e0ff */
[----:B0-----:R-:W-:Y:S01]  /*5070*/  IMAD.WIDE.U32 R130, R11, R158, R212 ;  /* 0x0000009e0b827225 */ /* 0x001fe200078e00d4 */
[----:B------:R-:W-:Y:S03]  /*5080*/  BSSY B1, `(.L_x_111) ;  /* 0x0000011000017945 */ /* 0x000fe60003800000 */
[----:B------:R-:W-:Y:S01]  /*5090*/  IMAD.X R205, R209, 0x1, R155, P3 ;  /* 0x00000001d1cd7824 */ /* 0x000fe200018e069b */
[----:B------:R-:W-:Y:S01]  /*50a0*/  LEA R210, P3, R204, UR12, 0x2 ;  /* 0x0000000cccd27c11 */ /* 0x000fe2000f8610ff */
[----:B------:R-:W-:Y:S01]  /*50b0*/  IMAD.WIDE.U32 R202, R158, 0x7, R202 ;  /* 0x000000079eca7825 */ /* 0x000fe200078e00ca */
[----:B------:R-:W-:Y:S02]  /*50c0*/  IADD3 R130, P6, R160, R130, RZ ;  /* 0x00000082a0827210 */ /* 0x000fe40007fde0ff */
[----:B------:R-:W-:Y:S01]  /*50d0*/  LEA.HI.X R211, R204, UR13, R205, 0x2, P3 ;  /* 0x0000000dccd37c11 */ /* 0x000fe200098f14cd */
[----:B-----5:R-:W-:Y:S01]  /*50e0*/  FMUL R205, R214, R15 ;  /* 0x0000000fd6cd7220 */ /* 0x020fe20000400000 */
[----:B------:R-:W-:-:S02]  /*50f0*/  IADD3 R204, P3, R17, R200, RZ ;  /* 0x000000c811cc7210 */ /* 0x000fc40007f7e0ff */
[----:B------:R-:W-:Y:S01]  /*5100*/  IADD3.X R131, R161, R8, R131, P6, !PT ;  /* 0x00000008a1837210 */ /* 0x000fe200037fe483 */
[----:B------:R-:W-:Y:S01]  /*5110*/  FFMA R215, R132, R16, R205 ;  /* 0x0000001084d77223 */ /* 0x000fe200000000cd */
[----:B------:R-:W-:Y:S01]  /*5120*/  IADD3 R206, P6, R202, R158, RZ ;  /* 0x0000009ecace7210 */ /* 0x000fe20007fde0ff */
[----:B------:R-:W-:Y:S01]  /*5130*/  IMAD.X R205, R19, 0x1, R201, P3 ;  /* 0x0000000113cd7824 */ /* 0x000fe200018e06c9 */
[----:B------:R-:W-:Y:S02]  /*5140*/  ISETP.GT.AND P3, PT, R12, 0x59, P2 ;  /* 0x000000590c00780c */ /* 0x000fe40001764270 */
[----:B------:R-:W-:Y:S02]  /*5150*/  IADD3.X R207, R159, R18, R203, P6, !PT ;  /* 0x000000129fcf7210 */ /* 0x000fe400037fe4cb */
[----:B------:R0:W-:Y:S09]  /*5160*/  @P5 STG.E desc[UR10][R204.64], R215 ;  /* 0x000000d7cc005986 */ /* 0x0001f2000c10190a */
[----:B------:R-:W-:Y:S05]  /*5170*/  @!P3 BRA `(.L_x_112) ;  /* 0x000000000004b947 */ /* 0x000fea0003800000 */
[----:B------:R0:W5:Y:S02]  /*5180*/  LDG.E.LTC128B R214, desc[UR10][R210.64] ;  /* 0x0000000ad2d67981 */ /* 0x000164000c1e1920 */
.L_x_112:
[----:B------:R-:W-:Y:S05]  /*5190*/  BSYNC B1 ;  /* 0x0000000000017941 */ /* 0x000fea0003800000 */
.L_x_111:
[----:B------:R-:W-:-:S04]  /*51a0*/  IMAD.WIDE.U32 R202, R11, R158, R206 ;  /* 0x0000009e0bca7225 */ /* 0x000fc800078e00ce */
[----:B-----5:R-:W-:Y:S01]  /*51b0*/  FMUL R132, R214, R15 ;  /* 0x0000000fd6847220 */ /* 0x020fe20000400000 */
[----:B------:R-:W-:Y:S01]  /*51c0*/  BSSY B1, `(.L_x_113) ;  /* 0x0000012000017945 */ /* 0x000fe20003800000 */
[----:B------:R-:W-:Y:S01]  /*51d0*/  IMAD.WIDE.U32 R130, R5, UR8, R130 ;  /* 0x0000000805827c25 */ /* 0x000fe2000f8e0082 */
[----:B0-----:R-:W-:-:S03]  /*51e0*/  IADD3 R210, P5, R160, R202, RZ ;  /* 0x000000caa0d27210 */ /* 0x001fc60007fbe0ff */
[----:B------:R-:W-:Y:S01]  /*51f0*/  FFMA R215, R133, R16, R132 ;  /* 0x0000001085d77223 */ /* 0x000fe20000000084 */
[----:B------:R-:W-:Y:S01]  /*5200*/  IMAD.IADD R131, R9, 0x1, R131 ;  /* 0x0000000109837824 */ /* 0x000fe200078e0283 */
[----:B------:R-:W-:Y:S02]  /*5210*/  IADD3.X R211, R161, R8, R203, P5, !PT ;  /* 0x00000008a1d37210 */ /* 0x000fe40002ffe4cb */
[----:B------:R-:W-:Y:S01]  /*5220*/  LEA R202, P5, R130, UR12, 0x2 ;  /* 0x0000000c82ca7c11 */ /* 0x000fe2000f8a10ff */
[----:B------:R-:W-:-:S03]  /*5230*/  IMAD.WIDE.U32 R210, R5, UR8, R210 ;  /* 0x0000000805d27c25 */ /* 0x000fc6000f8e00d2 */
        /* <DEDUP_REMOVED lines=10> */
.L_x_114:
[----:B------:R-:W-:Y:S05]  /*52e0*/  BSYNC B1 ;  /* 0x0000000000017941 */ /* 0x000fea0003800000 */
.L_x_113:
[----:B-----5:R-:W-:Y:S01]  /*52f0*/  FMUL R211, R214, R15 ;  /* 0x0000000fd6d37220 */ /* 0x020fe20000400000 */
[----:B------:R-:W-:Y:S01]  /*5300*/  ISETP.GT.AND P3, PT, R12, 0x59, P1 ;  /* 0x000000590c00780c */ /* 0x000fe20000f64270 */
[----:B------:R-:W-:Y:S02]  /*5310*/  BSSY B1, `(.L_x_115) ;  /* 0x0000005000017945 */ /* 0x000fe40003800000 */
[----:B------:R-:W-:-:S05]  /*5320*/  FFMA R211, R134, R16, R211 ;  /* 0x0000001086d37223 */ /* 0x000fca00000000d3 */
[----:B------:R0:W-:Y:S05]  /*5330*/  @P5 STG.E desc[UR10][R204.64+0x20], R211 ;  /* 0x000020d3cc005986 */ /* 0x0001ea000c10190a */
[----:B------:R-:W-:Y:S05]  /*5340*/  @!P3 BRA `(.L_x_116) ;  /* 0x000000000004b947 */ /* 0x000fea0003800000 */
[----:B------:R0:W5:Y:S02]  /*5350*/  LDG.E.LTC128B R214, desc[UR10][R132.64+0x20] ;  /* 0x0000200a84d67981 */ /* 0x000164000c1e1920 */
.L_x_116:
[----:B------:R-:W-:Y:S05]  /*5360*/  BSYNC B1 ;  /* 0x0000000000017941 */ /* 0x000fea0003800000 */
.L_x_115:
[----:B-----5:R-:W-:Y:S01]  /*5370*/  FMUL R134, R214, R15 ;  /* 0x0000000fd6867220 */ /* 0x020fe20000400000 */
[C---:B------:R-:W-:Y:S01]  /*5380*/  IMAD.WIDE.U32 R212, R158.reuse, 0x7, R212 ;  /* 0x000000079ed47825 */ /* 0x040fe200078e00d4 */
[----:B------:R-:W-:Y:S03]  /*5390*/  BSSY B1, `(.L_x_117) ;  /* 0x000000f000017945 */ /* 0x000fe60003800000 */
[----:B0-----:R-:W-:Y:S01]  /*53a0*/  FFMA R211, R135, R16, R134 ;  /* 0x0000001087d37223 */ /* 0x001fe20000000086 */
[----:B------:R-:W-:-:S04]  /*53b0*/  IMAD.WIDE.U32 R208, R158, 0x7, R208 ;  /* 0x000000079ed07825 */ /* 0x000fc800078e00d0 */
[----:B------:R0:W-:Y:S01]  /*53c0*/  @P3 STG.E desc[UR10][R130.64+0x20], R211 ;  /* 0x000020d382003986 */ /* 0x0001e2000c10190a */
[----:B------:R-:W-:Y:S01]  /*53d0*/  IADD3 R216, P3, R212, R158, RZ ;  /* 0x0000009ed4d87210 */ /* 0x000fe20007f7e0ff */
[----:B------:R-:W-:Y:S01]  /*53e0*/  IMAD.IADD R212, R18, 0x1, R209 ;  /* 0x0000000112d47824 */ /* 0x000fe200078e02d1 */
[----:B------:R-:W-:Y:S01]  /*53f0*/  IADD3 R135, P5, R156, R208, RZ ;  /* 0x000000d09c877210 */ /* 0x000fe20007fbe0ff */
[----:B------:R-:W-:Y:S01]  /*5400*/  IMAD.MOV.U32 R218, RZ, RZ, R214 ;  /* 0x000000ffffda7224 */ /* 0x000fe200078e00d6 */
[----:B------:R-:W-:Y:S02]  /*5410*/  IADD3.X R217, R159, R18, R213, P3, !PT ;  /* 0x000000129fd97210 */ /* 0x000fe40001ffe4d5 */
[----:B------:R-:W-:Y:S01]  /*5420*/  ISETP.GT.AND P3, PT, R12, 0x60, P2 ;  /* 0x000000600c00780c */ /* 0x000fe20001764270 */
[----:B------:R-:W-:Y:S01]  /*5430*/  IMAD.X R210, R212, 0x1, R155, P5 ;  /* 0x00000001d4d27824 */ /* 0x000fe200028e069b */
[----:B------:R-:W-:-:S04]  /*5440*/  LEA R134, P5, R135, UR12, 0x2 ;  /* 0x0000000c87867c11 */ /* 0x000fc8000f8a10ff */
[----:B------:R-:W-:-:S07]  /*5450*/  LEA.HI.X R135, R135, UR13, R210, 0x2, P5 ;  /* 0x0000000d87877c11 */ /* 0x000fce000a8f14d2 */
[----:B0-----:R-:W-:Y:S05]  /*5460*/  @!P3 BRA `(.L_x_118) ;  /* 0x000000000004b947 */ /* 0x001fea0003800000 */
[----:B------:R0:W5:Y:S02]  /*5470*/  LDG.E.LTC128B R218, desc[UR10][R134.64] ;  /* 0x0000000a86da7981 */ /* 0x000164000c1e1920 */
.L_x_118:
[----:B------:R-:W-:Y:S05]  /*5480*/  BSYNC B1 ;  /* 0x0000000000017941 */ /* 0x000fea0003800000 */
.L_x_117:
[-C--:B------:R-:W-:Y:S01]  /*5490*/  IADD3 R210, P5, R208, R158.reuse, RZ ;  /* 0x0000009ed0d27210 */ /* 0x080fe20007fbe0ff */
[----:B0-----:R-:W-:Y:S01]  /*54a0*/  IMAD.WIDE.U32 R134, R11, R158, R216 ;  /* 0x0000009e0b867225 */ /* 0x001fe200078e00d8 */
[----:B------:R-:W-:Y:S03]  /*54b0*/  BSSY B1, `(.L_x_119) ;  /* 0x0000013000017945 */ /* 0x000fe60003800000 */
[----:B------:R-:W-:Y:S01]  /*54c0*/  IMAD.X R211, R212, 0x1, R159, P5 ;  /* 0x00000001d4d37824 */ /* 0x000fe200028e069f */
[----:B------:R-:W-:Y:S01]  /*54d0*/  IADD3 R208, P5, R210, R156, RZ ;  /* 0x0000009cd2d07210 */ /* 0x000fe20007fbe0ff */
[----:B------:R-:W-:Y:S01]  /*54e0*/  IMAD.WIDE.U32 R206, R158, 0x7, R206 ;  /* 0x000000079ece7825 */ /* 0x000fe200078e00ce */
[----:B------:R-:W-:-:S03]  /*54f0*/  IADD3 R134, P6, R160, R134, RZ ;  /* 0x00000086a0867210 */ /* 0x000fc60007fde0ff */
[----:B------:R-:W-:Y:S01]  /*5500*/  IMAD.X R209, R211, 0x1, R155, P5 ;  /* 0x00000001d3d17824 */ /* 0x000fe200028e069b */
[C---:B------:R-:W-:Y:S02]  /*5510*/  LEA R214, P5, R208.reuse, UR12, 0x2 ;  /* 0x0000000cd0d67c11 */ /* 0x040fe4000f8a10ff */
[----:B------:R-:W-:Y:S02]  /*5520*/  IADD3.X R135, R161, R8, R135, P6, !PT ;  /* 0x00000008a1877210 */ /* 0x000fe400037fe487 */
[----:B------:R-:W-:Y:S01]  /*5530*/  LEA.HI.X R215, R208, UR13, R209, 0x2, P5 ;  /* 0x0000000dd0d77c11 */ /* 0x000fe2000a8f14d1 */
[----:B-----5:R-:W-:Y:S01]  /*5540*/  FMUL R209, R218, R15 ;  /* 0x0000000fdad17220 */ /* 0x020fe20000400000 */
[----:B------:R-:W-:Y:S02]  /*5550*/  IADD3 R208, P5, R17, R204, RZ ;  /* 0x000000cc11d07210 */ /* 0x000fe40007fbe0ff */
[----:B------:R-:W-:Y:S01]  /*5560*/  IADD3 R212, P6, R206, R158, RZ ;  /* 0x0000009eced47210 */ /* 0x000fe20007fde0ff */
[----:B------:R-:W-:-:S02]  /*5570*/  FFMA R219, R136, R16, R209 ;  /* 0x0000001088db7223 */ /* 0x000fc400000000d1 */
[----:B------:R-:W-:Y:S01]  /*5580*/  IMAD.X R209, R19, 0x1, R205, P5 ;  /* 0x0000000113d17824 */ /* 0x000fe200028e06cd */
[----:B------:R-:W-:Y:S02]  /*5590*/  ISETP.GT.AND P5, PT, R12, 0x61, P2 ;  /* 0x000000610c00780c */ /* 0x000fe400017a4270 */
[----:B------:R-:W-:Y:S02]  /*55a0*/  IADD3.X R213, R159, R18, R207, P6, !PT ;  /* 0x000000129fd57210 */ /* 0x000fe400037fe4cf */
[----:B------:R0:W-:Y:S09]  /*55b0*/  @P3 STG.E desc[UR10][R208.64], R219 ;  /* 0x000000dbd0003986 */ /* 0x0001f2000c10190a */
[----:B------:R-:W-:Y:S05]  /*55c0*/  @!P5 BRA `(.L_x_120) ;  /* 0x000000000004d947 */ /* 0x000fea0003800000 */
[----:B------:R0:W5:Y:S02]  /*55d0*/  LDG.E.LTC128B R218, desc[UR10][R214.64] ;  /* 0x0000000ad6da7981 */ /* 0x000164000c1e1920 */
.L_x_120:
[----:B------:R-:W-:Y:S05]  /*55e0*/  BSYNC B1 ;  /* 0x0000000000017941 */ /* 0x000fea0003800000 */
.L_x_119:
        /* <DEDUP_REMOVED lines=20> */
.L_x_122:
[----:B------:R-:W-:Y:S05]  /*5730*/  BSYNC B1 ;  /* 0x0000000000017941 */ /* 0x000fea0003800000 */
.L_x_121:
[----:B-----5:R-:W-:Y:S01]  /*5740*/  FMUL R215, R218, R15 ;  /* 0x0000000fdad77220 */ /* 0x020fe20000400000 */
[----:B------:R-:W-:Y:S01]  /*5750*/  ISETP.GT.AND P5, PT, R12, 0x61, P1 ;  /* 0x000000610c00780c */ /* 0x000fe20000fa4270 */
[----:B------:R-:W-:Y:S02]  /*5760*/  BSSY B1, `(.L_x_123) ;  /* 0x0000005000017945 */ /* 0x000fe40003800000 */
[----:B------:R-:W-:-:S05]  /*5770*/  FFMA R215, R138, R16, R215 ;  /* 0x000000108ad77223 */ /* 0x000fca00000000d7 */
[----:B------:R0:W-:Y:S05]  /*5780*/  @P3 STG.E desc[UR10][R208.64+0x20], R215 ;  /* 0x000020d7d0003986 */ /* 0x0001ea000c10190a */
[----:B------:R-:W-:Y:S05]  /*5790*/  @!P5 BRA `(.L_x_124) ;  /* 0x000000000004d947 */ /* 0x000fea0003800000 */
[----:B------:R0:W5:Y:S02]  /*57a0*/  LDG.E.LTC128B R218, desc[UR10][R136.64+0x20] ;  /* 0x0000200a88da7981 */ /* 0x000164000c1e1920 */
.L_x_124:
[----:B------:R-:W-:Y:S05]  /*57b0*/  BSYNC B1 ;  /* 0x0000000000017941 */ /* 0x000fea0003800000 */
.L_x_123:
[----:B------:R-:W-:-:S04]  /*57c0*/  IMAD.WIDE.U32 R216, R158, 0x7, R216 ;  /* 0x000000079ed87825 */ /* 0x000fc800078e00d8 */
[----:B-----5:R-:W-:Y:S01]  /*57d0*/  FMUL R138, R218, R15 ;  /* 0x0000000fda8a7220 */ /* 0x020fe20000400000 */
[----:B------:R-:W-:Y:S01]  /*57e0*/  BSSY B1, `(.L_x_125) ;  /* 0x000000f000017945 */ /* 0x000fe20003800000 */
[----:B------:R-:W-:Y:S01]  /*57f0*/  IMAD.WIDE.U32 R210, R158, 0x7, R210 ;  /* 0x000000079ed27825 */ /* 0x000fe200078e00d2 */
[----:B------:R-:W-:-:S03]  /*5800*/  IADD3 R220, P3, R216, R158, RZ ;  /* 0x0000009ed8dc7210 */ /* 0x000fc60007f7e0ff */
[----:B0-----:R-:W-:Y:S01]  /*5810*/  FFMA R215, R139, R16, R138 ;  /* 0x000000108bd77223 */ /* 0x001fe2000000008a */
[----:B------:R-:W-:Y:S01]  /*5820*/  IMAD.MOV.U32 R222, RZ, RZ, R218 ;  /* 0x000000ffffde7224 */ /* 0x000fe200078e00da */
[----:B------:R-:W-:Y:S01]  /*5830*/  IADD3.X R221, R159, R18, R217, P3, !PT ;  /* 0x000000129fdd7210 */ /* 0x000fe20001ffe4d9 */
[----:B------:R-:W-:Y:S01]  /*5840*/  IMAD.IADD R217, R18, 0x1, R211 ;  /* 0x0000000112d97824 */ /* 0x000fe200078e02d3 */
[----:B------:R-:W-:Y:S01]  /*5850*/  ISETP.GT.AND P3, PT, R12, 0x68, P2 ;  /* 0x000000680c00780c */ /* 0x000fe20001764270 */
[----:B------:R0:W-:Y:S01]  /*5860*/  @P5 STG.E desc[UR10][R134.64+0x20], R215 ;  /* 0x000020d786005986 */ /* 0x0001e2000c10190a */
[----:B------:R-:W-:-:S05]  /*5870*/  IADD3 R139, P5, R156, R210, RZ ;  /* 0x000000d29c8b7210 */ /* 0x000fca0007fbe0ff */
[----:B------:R-:W-:Y:S01]  /*5880*/  IMAD.X R214, R217, 0x1, R155, P5 ;  /* 0x00000001d9d67824 */ /* 0x000fe200028e069b */
[----:B------:R-:W-:-:S04]  /*5890*/  LEA R138, P5, R139, UR12, 0x2 ;  /* 0x0000000c8b8a7c11 */ /* 0x000fc8000f8a10ff */
[----:B------:R-:W-:Y:S01]  /*58a0*/  LEA.HI.X R139, R139, UR13, R214, 0x2, P5 ;  /* 0x0000000d8b8b7c11 */ /* 0x000fe2000a8f14d6 */
[----:B0-----:R-:W-:Y:S08]  /*58b0*/  @!P3 BRA `(.L_x_126) ;  /* 0x000000000004b947 */ /* 0x001ff00003800000 */
[----:B------:R0:W5:Y:S02]  /*58c0*/  LDG.E.LTC128B R222, desc[UR10][R138.64] ;  /* 0x0000000a8ade7981 */ /* 0x000164000c1e1920 */
.L_x_126:
[----:B------:R-:W-:Y:S05]  /*58d0*/  BSYNC B1 ;  /* 0x0000000000017941 */ /* 0x000fea0003800000 */
.L_x_125:
[-C--:B0-----:R-:W-:Y:S01]  /*58e0*/  IMAD.WIDE.U32 R138, R11, R158.reuse, R220 ;  /* 0x0000009e0b8a7225 */ /* 0x081fe200078e00dc */
[----:B------:R-:W-:-:S03]  /*58f0*/  IADD3 R216, P5, R210, R158, RZ ;  /* 0x0000009ed2d87210 */ /* 0x000fc60007fbe0ff */
[----:B-----5:R-:W-:Y:S01]  /*5900*/  FMUL R211, R222, R15 ;  /* 0x0000000fded37220 */ /* 0x020fe20000400000 */
[----:B------:R-:W-:Y:S01]  /*5910*/  BSSY B1, `(.L_x_127) ;  /* 0x0000012000017945 */ /* 0x000fe20003800000 */
[----:B------:R-:W-:Y:S01]  /*5920*/  IMAD.WIDE.U32 R212, R158, 0x7, R212 ;  /* 0x000000079ed47825 */ /* 0x000fe200078e00d4 */
[----:B------:R-:W-:-:S03]  /*5930*/  IADD3 R214, P6, R160, R138, RZ ;  /* 0x0000008aa0d67210 */ /* 0x000fc60007fde0ff */
[----:B------:R-:W-:Y:S01]  /*5940*/  FFMA R219, R140, R16, R211 ;  /* 0x000000108cdb7223 */ /* 0x000fe200000000d3 */
[----:B------:R-:W-:Y:S01]  /*5950*/  IMAD.X R217, R217, 0x1, R159, P5 ;  /* 0x00000001d9d97824 */ /* 0x000fe200028e069f */
[----:B------:R-:W-:Y:S02]  /*5960*/  IADD3.X R215, R161, R8, R139, P6, !PT ;  /* 0x00000008a1d77210 */ /* 0x000fe400037fe48b */
[----:B------:R-:W-:Y:S02]  /*5970*/  IADD3 R139, P5, R216, R156, RZ ;  /* 0x0000009cd88b7210 */ /* 0x000fe40007fbe0ff */
[----:B------:R-:W-:-:S03]  /*5980*/  IADD3 R212, P6, R212, R158, RZ ;  /* 0x0000009ed4d47210 */ /* 0x000fc60007fde0ff */
[----:B------:R-:W-:Y:S01]  /*5990*/  IMAD.X R210, R217, 0x1, R155, P5 ;  /* 0x00000001d9d27824 */ /* 0x000fe200028e069b */
[----:B------:R-:W-:Y:S02]  /*59a0*/  LEA R138, P5, R139, UR12, 0x2 ;  /* 0x0000000c8b8a7c11 */ /* 0x000fe4000f8a10ff */
[----:B------:R-:W-:Y:S02]  /*59b0*/  IADD3.X R213, R159, R18, R213, P6, !PT ;  /* 0x000000129fd57210 */ /* 0x000fe400037fe4d5 */
[----:B------:R-:W-:Y:S02]  /*59c0*/  LEA.HI.X R139, R139, UR13, R210, 0x2, P5 ;  /* 0x0000000d8b8b7c11 */ /* 0x000fe4000a8f14d2 */
[----:B------:R-:W-:-:S05]  /*59d0*/  IADD3 R210, P5, R17, R208, RZ ;  /* 0x000000d011d27210 */ /* 0x000fca0007fbe0ff */
[----:B------:R-:W-:Y:S01]  /*59e0*/  IMAD.X R211, R19, 0x1, R209, P5 ;  /* 0x0000000113d37824 */ /* 0x000fe200028e06d1 */
[----:B------:R-:W-:-:S04]  /*59f0*/  ISETP.GT.AND P5, PT, R12, 0x69, P2 ;  /* 0x000000690c00780c */ /* 0x000fc800017a4270 */
[----:B------:R0:W-:Y:S09]  /*5a00*/  @P3 STG.E desc[UR10][R210.64], R219 ;  /* 0x000000dbd2003986 */ /* 0x0001f2000c10190a */
[----:B------:R-:W-:Y:S05]  /*5a10*/  @!P5 BRA `(.L_x_128) ;  /* 0x000000000004d947 */ /* 0x000fea0003800000 */
[----:B------:R0:W5:Y:S02]  /*5a20*/  LDG.E.LTC128B R222, desc[UR10][R138.64] ;  /* 0x0000000a8ade7981 */ /* 0x000164000c1e1920 */
.L_x_128:
[----:B------:R-:W-:Y:S05]  /*5a30*/  BSYNC B1 ;  /* 0x0000000000017941 */ /* 0x000fea0003800000 */
.L_x_127:
[----:B0-----:R-:W-:Y:S01]  /*5a40*/  IMAD.WIDE.U32 R138, R11, R158, R212 ;  /* 0x0000009e0b8a7225 */ /* 0x001fe200078e00d4 */
[----:B------:R-:W-:Y:S03]  /*5a50*/  BSSY B1, `(.L_x_129) ;  /* 0x0000013000017945 */ /* 0x000fe60003800000 */
[----:B------:R-:W-:Y:S01]  /*5a60*/  IMAD.WIDE.U32 R214, R5, UR8, R214 ;  /* 0x0000000805d67c25 */ /* 0x000fe2000f8e00d6 */
[----:B------:R-:W-:-:S04]  /*5a70*/  IADD3 R218, P3, R160, R138, RZ ;  /* 0x0000008aa0da7210 */ /* 0x000fc80007f7e0ff */
[----:B------:R-:W-:Y:S01]  /*5a80*/  IADD3.X R219, R161, R8, R139, P3, !PT ;  /* 0x00000008a1db7210 */ /* 0x000fe20001ffe48b */
[----:B------:R-:W-:Y:S01]  /*5a90*/  IMAD.IADD R139, R9, 0x1, R215 ;  /* 0x00000001098b7824 */ /* 0x000fe200078e02d7 */
[----:B------:R-:W-:Y:S01]  /*5aa0*/  LEA R138, P3, R214, UR12, 0x2 ;  /* 0x0000000cd68a7c11 */ /* 0x000fe2000f8610ff */
[----:B------:R-:W-:-:S03]  /*5ab0*/  IMAD.WIDE.U32 R218, R5, UR8, R218 ;  /* 0x0000000805da7c25 */ /* 0x000fc6000f8e00da */
[----:B------:R-:W-:Y:S01]  /*5ac0*/  LEA.HI.X R139, R214, UR13, R139, 0x2, P3 ;  /* 0x0000000dd68b7c11 */ /* 0x000fe200098f148b */
[----:B-----5:R-:W-:Y:S01]  /*5ad0*/  FMUL R214, R222, R15 ;  /* 0x0000000fded67220 */ /* 0x020fe20000400000 */
[----:B------:R-:W-:Y:S01]  /*5ae0*/  IADD3 R140, P3, R17, R134, RZ ;  /* 0x00000086118c7210 */ /* 0x000fe20007f7e0ff */
[----:B------:R-:W-:Y:S02]  /*5af0*/  IMAD.IADD R215, R9, 0x1, R219 ;  /* 0x0000000109d77824 */ /* 0x000fe400078e02db */
[----:B------:R-:W-:Y:S01]  /*5b00*/  FFMA R223, R141, R16, R214 ;  /* 0x000000108ddf7223 */ /* 0x000fe200000000d6 */
[----:B------:R-:W-:Y:S01]  /*5b10*/  LEA R214, P6, R218, UR12, 0x2 ;  /* 0x0000000cdad67c11 */ /* 0x000fe2000f8c10ff */
[----:B------:R-:W-:Y:S01]  /*5b20*/  IMAD.X R141, R19, 0x1, R135, P3 ;  /* 0x00000001138d7824 */ /* 0x000fe200018e0687 */
[----:B------:R-:W-:Y:S02]  /*5b30*/  ISETP.GT.AND P3, PT, R12, 0x68, P1 ;  /* 0x000000680c00780c */ /* 0x000fe40000f64270 */
[----:B------:R-:W-:-:S02]  /*5b40*/  LEA.HI.X R215, R218, UR13, R215, 0x2, P6 ;  /* 0x0000000ddad77c11 */ /* 0x000fc4000b0f14d7 */
[----:B------:R0:W-:Y:S09]  /*5b50*/  @P5 STG.E desc[UR10][R140.64], R223 ;  /* 0x000000df8c005986 */ /* 0x0001f2000c10190a */
[----:B------:R-:W-:Y:S05]  /*5b60*/  @!P3 BRA `(.L_x_130) ;  /* 0x000000000004b947 */ /* 0x000fea0003800000 */
[----:B------:R0:W5:Y:S02]  /*5b70*/  LDG.E.LTC128B R222, desc[UR10][R138.64+0x20] ;  /* 0x0000200a8ade7981 */ /* 0x000164000c1e1920 */
.L_x_130:
[----:B------:R-:W-:Y:S05]  /*5b80*/  BSYNC B1 ;  /* 0x0000000000017941 */ /* 0x000fea0003800000 */
.L_x_129:
[----:B-----5:R-:W-:Y:S01]  /*5b90*/  FMUL R219, R222, R15 ;  /* 0x0000000fdedb7220 */ /* 0x020fe20000400000 */
[----:B------:R-:W-:Y:S01]  /*5ba0*/  ISETP.GT.AND P6, PT, R12, 0x69, P1 ;  /* 0x000000690c00780c */ /* 0x000fe20000fc4270 */
[----:B------:R-:W-:Y:S01]  /*5bb0*/  BSSY B1, `(.L_x_131) ;  /* 0x0000006000017945 */ /* 0x000fe20003800000 */
[----:B------:R-:W-:-:S04]  /*5bc0*/  IMAD.WIDE.U32 R216, R158, 0x7, R216 ;  /* 0x000000079ed87825 */ /* 0x000fc800078e00d8 */
[----:B------:R-:W-:-:S05]  /*5bd0*/  FFMA R219, R142, R16, R219 ;  /* 0x000000108edb7223 */ /* 0x000fca00000000db */
[----:B------:R0:W-:Y:S02]  /*5be0*/  @P3 STG.E desc[UR10][R210.64+0x20], R219 ;  /* 0x000020dbd2003986 */ /* 0x0001e4000c10190a */
[----:B------:R-:W-:Y:S05]  /*5bf0*/  @!P6 BRA `(.L_x_132) ;  /* 0x000000000004e947 */ /* 0x000fea0003800000 */
[----:B------:R0:W5:Y:S02]  /*5c00*/  LDG.E.LTC128B R222, desc[UR10][R214.64+0x20] ;  /* 0x0000200ad6de7981 */ /* 0x000164000c1e1920 */
.L_x_132:
[----:B------:R-:W-:Y:S05]  /*5c10*/  BSYNC B1 ;  /* 0x0000000000017941 */ /* 0x000fea0003800000 */
.L_x_131:
[----:B-----5:R-:W-:Y:S01]  /*5c20*/  FMUL R142, R222, R15 ;  /* 0x0000000fde8e7220 */ /* 0x020fe20000400000 */
[----:B------:R-:W-:Y:S01]  /*5c30*/  IMAD.IADD R217, R18, 0x1, R217 ;  /* 0x0000000112d97824 */ /* 0x000fe200078e02d9 */
[----:B------:R-:W-:Y:S01]  /*5c40*/  IADD3 R218, P3, R216, R158, RZ ;  /* 0x0000009ed8da7210 */ /* 0x000fe20007f7e0ff */
[----:B------:R-:W-:Y:S01]  /*5c50*/  BSSY B1, `(.L_x_133) ;  /* 0x000000b000017945 */ /* 0x000fe20003800000 */
[----:B0-----:R-:W-:Y:S01]  /*5c60*/  FFMA R219, R143, R16, R142 ;  /* 0x000000108fdb7223 */ /* 0x001fe2000000008e */
[----:B------:R-:W-:Y:S01]  /*5c70*/  IADD3 R143, P5, R156, R216, RZ ;  /* 0x000000d89c8f7210 */ /* 0x000fe20007fbe0ff */
[----:B------:R-:W-:-:S03]  /*5c80*/  IMAD.MOV.U32 R224, RZ, RZ, R222 ;  /* 0x000000ffffe07224 */ /* 0x000fc600078e00de */
[----:B------:R0:W-:Y:S01]  /*5c90*/  @P6 STG.E desc[UR10][R140.64+0x20], R219 ;  /* 0x000020db8c006986 */ /* 0x0001e2000c10190a */
[----:B------:R-:W-:Y:S01]  /*5ca0*/  ISETP.GT.AND P6, PT, R12, 0x70, P2 ;  /* 0x000000700c00780c */ /* 0x000fe200017c4270 */
[----:B------:R-:W-:Y:S01]  /*5cb0*/  IMAD.X R216, R217, 0x1, R155, P5 ;  /* 0x00000001d9d87824 */ /* 0x000fe200028e069b */
[----:B------:R-:W-:-:S04]  /*5cc0*/  LEA R142, P5, R143, UR12, 0x2 ;  /* 0x0000000c8f8e7c11 */ /* 0x000fc8000f8a10ff */
[----:B------:R-:W-:-:S07]  /*5cd0*/  LEA.HI.X R143, R143, UR13, R216, 0x2, P5 ;  /* 0x0000000d8f8f7c11 */ /* 0x000fce000a8f14d8 */
[----:B0-----:R-:W-:Y:S05]  /*5ce0*/  @!P6 BRA `(.L_x_134) ;  /* 0x000000000004e947 */ /* 0x001fea0003800000 */
[----:B------:R0:W5:Y:S02]  /*5cf0*/  LDG.E.LTC128B R224, desc[UR10][R142.64] ;  /* 0x0000000a8ee07981 */ /* 0x000164000c1e1920 */
.L_x_134:
[----:B------:R-:W-:Y:S05]  /*5d00*/  BSYNC B1 ;  /* 0x0000000000017941 */ /* 0x000fea0003800000 */
.L_x_133:
[----:B------:R-:W-:Y:S01]  /*5d10*/  IMAD.X R219, R217, 0x1, R159, P3 ;  /* 0x00000001d9db7824 */ /* 0x000fe200018e069f */
[----:B0-----:R-:W-:Y:S01]  /*5d20*/  IADD3 R143, P3, R218, R156, RZ ;  /* 0x0000009cda8f7210 */ /* 0x001fe20007f7e0ff */
[----:B-----5:R-:W-:Y:S01]  /*5d30*/  FMUL R217, R224, R15 ;  /* 0x0000000fe0d97220 */ /* 0x020fe20000400000 */
[----:B------:R-:W-:Y:S01]  /*5d40*/  IMAD.WIDE.U32 R220, R158, 0x7, R220 ;  /* 0x000000079edc7825 */ /* 0x000fe200078e00dc */
[----:B------:R-:W-:Y:S03]  /*5d50*/  BSSY B1, `(.L_x_135) ;  /* 0x000000d000017945 */ /* 0x000fe60003800000 */
[----:B------:R-:W-:Y:S01]  /*5d60*/  FFMA R223, R144, R16, R217 ;  /* 0x0000001090df7223 */ /* 0x000fe200000000d9 */
[----:B------:R-:W-:Y:S01]  /*5d70*/  IMAD.X R216, R219, 0x1, R155, P3 ;  /* 0x00000001dbd87824 */ /* 0x000fe200018e069b */
[----:B------:R-:W-:Y:S02]  /*5d80*/  LEA R142, P3, R143, UR12, 0x2 ;  /* 0x0000000c8f8e7c11 */ /* 0x000fe4000f8610ff */
[----:B------:R-:W-:-:S02]  /*5d90*/  IADD3 R220, P5, R220, R158, RZ ;  /* 0x0000009edcdc7210 */ /* 0x000fc40007fbe0ff */
[----:B------:R-:W-:Y:S02]  /*5da0*/  LEA.HI.X R143, R143, UR13, R216, 0x2, P3 ;  /* 0x0000000d8f8f7c11 */ /* 0x000fe400098f14d8 */
[----:B------:R-:W-:Y:S02]  /*5db0*/  IADD3 R216, P3, R17, R210, RZ ;  /* 0x000000d211d87210 */ /* 0x000fe40007f7e0ff */
[----:B------:R-:W-:-:S03]  /*5dc0*/  IADD3.X R221, R159, R18, R221, P5, !PT ;  /* 0x000000129fdd7210 */ /* 0x000fc60002ffe4dd */
[----:B------:R-:W-:Y:S01]  /*5dd0*/  IMAD.X R217, R19, 0x1, R211, P3 ;  /* 0x0000000113d97824 */ /* 0x000fe200018e06d3 */
[----:B------:R-:W-:-:S04]  /*5de0*/  ISETP.GT.AND P3, PT, R12, 0x71, P2 ;  /* 0x000000710c00780c */ /* 0x000fc80001764270 */
[----:B------:R0:W-:Y:S09]  /*5df0*/  @P6 STG.E desc[UR10][R216.64], R223 ;  /* 0x000000dfd8006986 */ /* 0x0001f2000c10190a */
[----:B------:R-:W-:Y:S05]  /*5e00*/  @!P3 BRA `(.L_x_136) ;  /* 0x000000000004b947 */ /* 0x000fea0003800000 */
[----:B------:R0:W5:Y:S02]  /*5e10*/  LDG.E.LTC128B R224, desc[UR10][R142.64] ;  /* 0x0000000a8ee07981 */ /* 0x000164000c1e1920 */
.L_x_136:
[----:B------:R-:W-:Y:S05]  /*5e20*/  BSYNC B1 ;  /* 0x0000000000017941 */ /* 0x000fea0003800000 */
.L_x_135:
[----:B0-----:R-:W-:Y:S01]  /*5e30*/  IMAD.WIDE.U32 R142, R11, R158, R220 ;  /* 0x0000009e0b8e7225 */ /* 0x001fe200078e00dc */
[----:B------:R-:W-:Y:S02]  /*5e40*/  BSSY B1, `(.L_x_137) ;  /* 0x000000f000017945 */ /* 0x000fe40003800000 */
[----:B------:R-:W-:-:S04]  /*5e50*/  IADD3 R222, P5, R160, R142, RZ ;  /* 0x0000008ea0de7210 */ /* 0x000fc80007fbe0ff */
[----:B------:R-:W-:-:S03]  /*5e60*/  IADD3.X R223, R161, R8, R143, P5, !PT ;  /* 0x00000008a1df7210 */ /* 0x000fc60002ffe48f */
[----:B------:R-:W-:-:S04]  /*5e70*/  IMAD.WIDE.U32 R222, R5, UR8, R222 ;  /* 0x0000000805de7c25 */ /* 0x000fc8000f8e00de */
[----:B------:R-:W-:Y:S01]  /*5e80*/  IMAD.IADD R143, R9, 0x1, R223 ;  /* 0x00000001098f7824 */ /* 0x000fe200078e02df */
[----:B------:R-:W-:-:S04]  /*5e90*/  LEA R142, P5, R222, UR12, 0x2 ;  /* 0x0000000cde8e7c11 */ /* 0x000fc8000f8a10ff */
[----:B------:R-:W-:Y:S01]  /*5ea0*/  LEA.HI.X R143, R222, UR13, R143, 0x2, P5 ;  /* 0x0000000dde8f7c11 */ /* 0x000fe2000a8f148f */
[----:B-----5:R-:W-:Y:S01]  /*5eb0*/  FMUL R222, R224, R15 ;  /* 0x0000000fe0de7220 */ /* 0x020fe20000400000 */
[----:B------:R-:W-:-:S03]  /*5ec0*/  IADD3 R144, P5, R17, R140, RZ ;  /* 0x0000008c11907210 */ /* 0x000fc60007fbe0ff */
[----:B------:R-:W-:Y:S02]  /*5ed0*/  FFMA R223, R145, R16, R222 ;  /* 0x0000001091df7223 */ /* 0x000fe400000000de */
[----:B------:R-:W-:Y:S01]  /*5ee0*/  IMAD.X R145, R19, 0x1, R141, P5 ;  /* 0x0000000113917824 */ /* 0x000fe200028e068d */
[----:B------:R-:W-:-:S04]  /*5ef0*/  ISETP.GT.AND P5, PT, R12, 0x70, P1 ;  /* 0x000000700c00780c */ /* 0x000fc80000fa4270 */
[----:B------:R0:W-:Y:S09]  /*5f00*/  @P3 STG.E desc[UR10][R144.64], R223 ;  /* 0x000000df90003986 */ /* 0x0001f2000c10190a */
[----:B------:R-:W-:Y:S05]  /*5f10*/  @!P5 BRA `(.L_x_138) ;  /* 0x000000000004d947 */ /* 0x000fea0003800000 */
[----:B------:R0:W5:Y:S02]  /*5f20*/  LDG.E.LTC128B R224, desc[UR10][R142.64+0x20] ;  /* 0x0000200a8ee07981 */ /* 0x000164000c1e1920 */
.L_x_138:
[----:B------:R-:W-:Y:S05]  /*5f30*/  BSYNC B1 ;  /* 0x0000000000017941 */ /* 0x000fea0003800000 */
.L_x_137:
[----:B------:R-:W-:-:S04]  /*5f40*/  IMAD.WIDE.U32 R212, R158, 0x7, R212 ;  /* 0x000000079ed47825 */ /* 0x000fc800078e00d4 */
[----:B0----5:R-:W-:Y:S01]  /*5f50*/  FMUL R223, R224, R15 ;  /* 0x0000000fe0df7220 */ /* 0x021fe20000400000 */
[----:B------:R-:W-:Y:S01]  /*5f60*/  BSSY B1, `(.L_x_139) ;  /* 0x000001b000017945 */ /* 0x000fe20003800000 */
[----:B------:R-:W-:Y:S01]  /*5f70*/  IMAD.WIDE.U32 R220, R158, 0x7, R220 ;  /* 0x000000079edc7825 */ /* 0x000fe200078e00dc */
[----:B------:R-:W-:-:S03]  /*5f80*/  IADD3 R222, P3, R212, R158, RZ ;  /* 0x0000009ed4de7210 */ /* 0x000fc60007f7e0ff */
[----:B------:R-:W-:Y:S01]  /*5f90*/  FFMA R225, R146, R16, R223 ;  /* 0x0000001092e17223 */ /* 0x000fe200000000df */
[C---:B------:R-:W-:Y:S02]  /*5fa0*/  IADD3.X R223, R159.reuse, R18, R213, P3, !PT ;  /* 0x000000129fdf7210 */ /* 0x040fe40001ffe4d5 */
[----:B------:R-:W-:Y:S02]  /*5fb0*/  IADD3 R220, P3, R220, R158, RZ ;  /* 0x0000009edcdc7210 */ /* 0x000fe40007f7e0ff */
[----:B------:R0:W-:Y:S01]  /*5fc0*/  @P5 STG.E desc[UR10][R216.64+0x20], R225 ;  /* 0x000020e1d8005986 */ /* 0x0001e2000c10190a */
[----:B------:R-:W-:Y:S01]  /*5fd0*/  IMAD.WIDE.U32 R212, R158, 0x7, R222 ;  /* 0x000000079ed47825 */ /* 0x000fe200078e00de */
[----:B------:R-:W-:-:S03]  /*5fe0*/  IADD3.X R221, R159, R18, R221, P3, !PT ;  /* 0x000000129fdd7210 */ /* 0x000fc60001ffe4dd */
[-C--:B------:R-:W-:Y:S01]  /*5ff0*/  IMAD.WIDE.U32 R222, R11, R158.reuse, R222 ;  /* 0x0000009e0bde7225 */ /* 0x080fe200078e00de */
[----:B------:R-:W-:-:S03]  /*6000*/  IADD3 R212, P3, R212, R158, RZ ;  /* 0x0000009ed4d47210 */ /* 0x000fc60007f7e0ff */
[----:B------:R-:W-:Y:S01]  /*6010*/  IMAD.WIDE.U32 R220, R11, R158, R220 ;  /* 0x0000009e0bdc7225 */ /* 0x000fe200078e00dc */
[----:B------:R-:W-:Y:S02]  /*6020*/  IADD3.X R213, R159, R18, R213, P3, !PT ;  /* 0x000000129fd57210 */ /* 0x000fe40001ffe4d5 */
[----:B------:R-:W-:Y:S01]  /*6030*/  IADD3 R222, P3, R160, R222, RZ ;  /* 0x000000dea0de7210 */ /* 0x000fe20007f7e0ff */
[----:B------:R-:W-:-:S03]  /*6040*/  IMAD.WIDE.U32 R212, R11, R158, R212 ;  /* 0x0000009e0bd47225 */ /* 0x000fc600078e00d4 */
[----:B------:R-:W-:Y:S02]  /*6050*/  IADD3.X R223, R161, R8, R223, P3, !PT ;  /* 0x00000008a1df7210 */ /* 0x000fe40001ffe4df */
[C---:B------:R-:W-:Y:S02]  /*6060*/  IADD3 R220, P3, R160.reuse, R220, RZ ;  /* 0x000000dca0dc7210 */ /* 0x040fe40007f7e0ff */
[----:B------:R-:W-:Y:S01]  /*6070*/  IADD3 R160, P5, R160, R212, RZ ;  /* 0x000000d4a0a07210 */ /* 0x000fe20007fbe0ff */
[----:B------:R-:W-:Y:S01]  /*6080*/  IMAD.WIDE.U32 R222, R5, UR8, R222 ;  /* 0x0000000805de7c25 */ /* 0x000fe2000f8e00de */
[CC--:B------:R-:W-:Y:S02]  /*6090*/  IADD3.X R221, R161.reuse, R8.reuse, R221, P3, !PT ;  /* 0x00000008a1dd7210 */ /* 0x0c0fe40001ffe4dd */
[----:B------:R-:W-:Y:S01]  /*60a0*/  IADD3.X R161, R161, R8, R213, P5, !PT ;  /* 0x00000008a1a17210 */ /* 0x000fe20002ffe4d5 */
[----:B------:R-:W-:Y:S01]  /*60b0*/  IMAD.IADD R11, R9, 0x1, R223 ;  /* 0x00000001090b7824 */ /* 0x000fe200078e02df */
[----:B------:R-:W-:-:S04]  /*60c0*/  LEA R212, P3, R222, UR12, 0x2 ;  /* 0x0000000cded47c11 */ /* 0x000fc8000f8610ff */
[----:B------:R-:W-:Y:S02]  /*60d0*/  LEA.HI.X R213, R222, UR13, R11, 0x2, P3 ;  /* 0x0000000dded57c11 */ /* 0x000fe400098f140b */
[----:B------:R-:W-:-:S13]  /*60e0*/  ISETP.GT.AND P3, PT, R12, 0x71, P1 ;  /* 0x000000710c00780c */ /* 0x000fda0000f64270 */
[----:B0-----:R-:W-:Y:S05]  /*60f0*/  @!P3 BRA `(.L_x_140) ;  /* 0x000000000004b947 */ /* 0x001fea0003800000 */
[----:B------:R0:W5:Y:S02]  /*6100*/  LDG.E.LTC128B R224, desc[UR10][R212.64+0x20] ;  /* 0x0000200ad4e07981 */ /* 0x000164000c1e1920 */
.L_x_140:
[----:B------:R-:W-:Y:S05]  /*6110*/  BSYNC B1 ;  /* 0x0000000000017941 */ /* 0x000fea0003800000 */
.L_x_139:
[----:B------:R-:W-:-:S04]  /*6120*/  IMAD.WIDE.U32 R218, R158, 0x7, R218 ;  /* 0x000000079eda7825 */ /* 0x000fc800078e00da */
[----:B-----5:R-:W-:Y:S01]  /*6130*/  FMUL R8, R224, R15 ;  /* 0x0000000fe0087220 */ /* 0x020fe20000400000 */
[----:B------:R-:W-:Y:S01]  /*6140*/  BSSY B1, `(.L_x_141) ;  /* 0x000000d000017945 */ /* 0x000fe20003800000 */
[----:B------:R-:W-:Y:S01]  /*6150*/  IMAD.IADD R154, R18, 0x1, R219 ;  /* 0x00000001129a7824 */ /* 0x000fe200078e02db */
[----:B------:R-:W-:Y:S01]  /*6160*/  IADD3 R158, P5, P6, R156, R158, R218 ;  /* 0x0000009e9c9e7210 */ /* 0x000fe20007ebe0da */
[----:B------:R-:W-:-:S03]  /*6170*/  FFMA R11, R147, R16, R8 ;  /* 0x00000010930b7223 */ /* 0x000fc60000000008 */
[----:B------:R-:W-:Y:S02]  /*6180*/  IADD3.X R159, R155, R159, R154, P5, P6 ;  /* 0x0000009f9b9f7210 */ /* 0x000fe40002fec49a */
        /* <DEDUP_REMOVED lines=8> */
.L_x_142:
[----:B------:R-:W-:Y:S05]  /*6210*/  BSYNC B1 ;  /* 0x0000000000017941 */ /* 0x000fea0003800000 */
.L_x_141:
[----:B0-----:R-:W-:Y:S01]  /*6220*/  IADD3 R146, P3, R17, R216, RZ ;  /* 0x000000d811927210 */ /* 0x001fe20007f7e0ff */
[----:B-----5:R-:W-:Y:S01]  /*6230*/  FMUL R11, R224, R15 ;  /* 0x0000000fe00b7220 */ /* 0x020fe20000400000 */
[----:B------:R-:W-:Y:S01]  /*6240*/  ISETP.GT.AND P2, PT, R12, 0x79, P2 ;  /* 0x000000790c00780c */ /* 0x000fe20001744270 */
[----:B------:R-:W-:Y:S02]  /*6250*/  BSSY B1, `(.L_x_143) ;  /* 0x0000008000017945 */ /* 0x000fe40003800000 */
[----:B------:R-:W-:Y:S01]  /*6260*/  FFMA R11, R148, R16, R11 ;  /* 0x00000010940b7223 */ /* 0x000fe2000000000b */
[----:B------:R-:W-:Y:S01]  /*6270*/  IMAD.X R147, R19, 0x1, R217, P3 ;  /* 0x0000000113937824 */ /* 0x000fe200018e06d9 */
[----:B------:R-:W-:-:S04]  /*6280*/  LEA R154, P3, R158, UR12, 0x2 ;  /* 0x0000000c9e9a7c11 */ /* 0x000fc8000f8610ff */
[----:B------:R0:W-:Y:S01]  /*6290*/  @P5 STG.E desc[UR10][R146.64], R11 ;  /* 0x0000000b92005986 */ /* 0x0001e2000c10190a */
[----:B------:R-:W-:-:S03]  /*62a0*/  LEA.HI.X R155, R158, UR13, R159, 0x2, P3 ;  /* 0x0000000d9e9b7c11 */ /* 0x000fc600098f149f */
[----:B------:R-:W-:Y:S05]  /*62b0*/  @!P2 BRA `(.L_x_144) ;  /* 0x000000000004a947 */ /* 0x000fea0003800000 */
[----:B------:R0:W5:Y:S02]  /*62c0*/  LDG.E.LTC128B R224, desc[UR10][R154.64] ;  /* 0x0000000a9ae07981 */ /* 0x000164000c1e1920 */
.L_x_144:
[----:B------:R-:W-:Y:S05]  /*62d0*/  BSYNC B1 ;  /* 0x0000000000017941 */ /* 0x000fea0003800000 */
.L_x_143:
[----:B------:R-:W-:Y:S01]  /*62e0*/  IADD3 R18, P3, R17, R144, RZ ;  /* 0x0000009011127210 */ /* 0x000fe20007f7e0ff */
[----:B-----5:R-:W-:Y:S01]  /*62f0*/  FMUL R8, R224, R15 ;  /* 0x0000000fe0087220 */ /* 0x020fe20000400000 */
[----:B------:R-:W-:Y:S01]  /*6300*/  IMAD.WIDE.U32 R220, R5, UR8, R220 ;  /* 0x0000000805dc7c25 */ /* 0x000fe2000f8e00dc */
[----:B------:R-:W-:Y:S03]  /*6310*/  BSSY B1, `(.L_x_145) ;  /* 0x000000b000017945 */ /* 0x000fe60003800000 */
[----:B------:R-:W-:Y:S01]  /*6320*/  FFMA R17, R149, R16, R8 ;  /* 0x0000001095117223 */ /* 0x000fe20000000008 */
[----:B------:R-:W-:Y:S01]  /*6330*/  IMAD.X R19, R19, 0x1, R145, P3 ;  /* 0x0000000113137824 */ /* 0x000fe200018e0691 */
[----:B------:R-:W-:Y:S01]  /*6340*/  ISETP.GT.AND P3, PT, R12, 0x78, P1 ;  /* 0x000000780c00780c */ /* 0x000fe20000f64270 */
[----:B0-----:R-:W-:Y:S01]  /*6350*/  IMAD.IADD R11, R9, 0x1, R221 ;  /* 0x00000001090b7824 */ /* 0x001fe200078e02dd */
[C---:B------:R-:W-:Y:S01]  /*6360*/  LEA R148, P5, R220.reuse, UR12, 0x2 ;  /* 0x0000000cdc947c11 */ /* 0x040fe2000f8a10ff */
[----:B------:R-:W-:Y:S01]  /*6370*/  IMAD.WIDE.U32 R160, R5, UR8, R160 ;  /* 0x0000000805a07c25 */ /* 0x000fe2000f8e00a0 */
[----:B------:R0:W-:Y:S02]  /*6380*/  @P2 STG.E desc[UR10][R18.64], R17 ;  /* 0x0000001112002986 */ /* 0x0001e4000c10190a */
[----:B------:R-:W-:-:S07]  /*6390*/  LEA.HI.X R149, R220, UR13, R11, 0x2, P5 ;  /* 0x0000000ddc957c11 */ /* 0x000fce000a8f140b */
[----:B------:R-:W-:Y:S05]  /*63a0*/  @!P3 BRA `(.L_x_146) ;  /* 0x000000000004b947 */ /* 0x000fea0003800000 */
[----:B------:R0:W5:Y:S02]  /*63b0*/  LDG.E.LTC128B R224, desc[UR10][R148.64+0x20] ;  /* 0x0000200a94e07981 */ /* 0x000164000c1e1920 */
.L_x_146:
[----:B------:R-:W-:Y:S05]  /*63c0*/  BSYNC B1 ;  /* 0x0000000000017941 */ /* 0x000fea0003800000 */
.L_x_145:
[----:B-----5:R-:W-:Y:S01]  /*63d0*/  FMUL R5, R224, R15 ;  /* 0x0000000fe0057220 */ /* 0x020fe20000400000 */
[----:B------:R-:W-:Y:S01]  /*63e0*/  ISETP.GT.AND P2, PT, R12, 0x79, P1 ;  /* 0x000000790c00780c */ /* 0x000fe20000f44270 */
[----:B------:R-:W-:Y:S01]  /*63f0*/  IMAD.IADD R9, R9, 0x1, R161 ;  /* 0x0000000109097824 */ /* 0x000fe200078e02a1 */
[----:B------:R-:W-:Y:S01]  /*6400*/  LEA R8, P5, R160, UR12, 0x2 ;  /* 0x0000000ca0087c11 */ /* 0x000fe2000f8a10ff */
[----:B------:R-:W-:Y:S01]  /*6410*/  FFMA R5, R150, R16, R5 ;  /* 0x0000001096057223 */ /* 0x000fe20000000005 */
[----:B------:R-:W-:Y:S01]  /*6420*/  BSSY B1, `(.L_x_147) ;  /* 0x0000006000017945 */ /* 0x000fe20003800000 */
[----:B------:R-:W-:Y:S02]  /*6430*/  ISETP.GT.AND P1, PT, R13, 0x80, PT ;  /* 0x000000800d00780c */ /* 0x000fe40003f24270 */
[----:B------:R-:W-:Y:S01]  /*6440*/  LEA.HI.X R9, R160, UR13, R9, 0x2, P5 ;  /* 0x0000000da0097c11 */ /* 0x000fe2000a8f1409 */
[----:B------:R0:W-:Y:S05]  /*6450*/  @P3 STG.E desc[UR10][R146.64+0x20], R5 ;  /* 0x0000200592003986 */ /* 0x0001ea000c10190a */
[----:B------:R-:W-:Y:S05]  /*6460*/  @!P2 BRA `(.L_x_148) ;  /* 0x000000000004a947 */ /* 0x000fea0003800000 */
[----:B------:R0:W5:Y:S02]  /*6470*/  LDG.E.LTC128B R224, desc[UR10][R8.64+0x20] ;  /* 0x0000200a08e07981 */ /* 0x000164000c1e1920 */
.L_x_148:
[----:B------:R-:W-:Y:S05]  /*6480*/  BSYNC B1 ;  /* 0x0000000000017941 */ /* 0x000fea0003800000 */
.L_x_147:
[----:B-----5:R-:W-:Y:S01]  /*6490*/  FMUL R150, R224, R15 ;  /* 0x0000000fe0967220 */ /* 0x020fe20000400000 */
[----:B------:R-:W-:Y:S01]  /*64a0*/  ISETP.GT.AND P3, PT, R12, RZ, P1 ;  /* 0x000000ff0c00720c */ /* 0x000fe20000f64270 */
[----:B------:R-:W-:Y:S02]  /*64b0*/  BSSY B1, `(.L_x_149) ;  /* 0x0000005000017945 */ /* 0x000fe40003800000 */
[----:B------:R-:W-:-:S05]  /*64c0*/  FFMA R151, R151, R16, R150 ;  /* 0x0000001097977223 */ /* 0x000fca0000000096 */
[----:B------:R0:W-:Y:S05]  /*64d0*/  @P2 STG.E desc[UR10][R18.64+0x20], R151 ;  /* 0x0000209712002986 */ /* 0x0001ea000c10190a */
[----:B------:R-:W-:Y:S05]  /*64e0*/  @!P3 BRA `(.L_x_150) ;  /* 0x000000000004b947 */ /* 0x000fea0003800000 */
[----:B------:R0:W5:Y:S02]  /*64f0*/  LDG.E.LTC128B R224, desc[UR10][R20.64+0x200] ;  /* 0x0002000a14e07981 */ /* 0x000164000c1e1920 */
.L_x_150:
[----:B------:R-:W-:Y:S05]  /*6500*/  BSYNC B1 ;  /* 0x0000000000017941 */ /* 0x000fea0003800000 */
.L_x_149:
[----:B0----5:R-:W-:Y:S01]  /*6510*/  FMUL R5, R224, R15 ;  /* 0x0000000fe0057220 */ /* 0x021fe20000400000 */
[----:B------:R-:W-:Y:S01]  /*6520*/  ISETP.GT.AND P5, PT, R12, 0x1, P1 ;  /* 0x000000010c00780c */ /* 0x000fe20000fa4270 */
[----:B------:R-:W-:Y:S01]  /*6530*/  BSSY B1, `(.L_x_151) ;  /* 0x0000006000017945 */ /* 0x000fe20003800000 */
[----:B------:R-:W-:Y:S01]  /*6540*/  ISETP.GT.AND P2, PT, R13, 0x88, PT ;  /* 0x000000880d00780c */ /* 0x000fe20003f44270 */
[----:B------:R-:W-:-:S05]  /*6550*/  FFMA R5, R24, R16, R5 ;  /* 0x0000001018057223 */ /* 0x000fca0000000005 */
[----:B------:R0:W-:Y:S05]  /*6560*/  @P3 STG.E desc[UR10][R152.64+0x200], R5 ;  /* 0x0002000598003986 */ /* 0x0001ea000c10190a */
[----:B------:R-:W-:Y:S05]  /*6570*/  @!P5 BRA `(.L_x_152) ;  /* 0x000000000004d947 */ /* 0x000fea0003800000 */
[----:B------:R0:W5:Y:S02]  /*6580*/  LDG.E.LTC128B R224, desc[UR10][R88.64+0x200] ;  /* 0x0002000a58e07981 */ /* 0x000164000c1e1920 */
.L_x_152:
[----:B------:R-:W-:Y:S05]  /*6590*/  BSYNC B1 ;  /* 0x0000000000017941 */ /* 0x000fea0003800000 */
.L_x_151:
[----:B-----5:R-:W-:Y:S01]  /*65a0*/  FMUL R24, R224, R15 ;  /* 0x0000000fe0187220 */ /* 0x020fe20000400000 */
[----:B------:R-:W-:Y:S01]  /*65b0*/  ISETP.GT.AND P3, PT, R12, RZ, P2 ;  /* 0x000000ff0c00720c */ /* 0x000fe20001764270 */
[----:B------:R-:W-:Y:S02]  /*65c0*/  BSSY B1, `(.L_x_153) ;  /* 0x0000005000017945 */ /* 0x000fe40003800000 */
[----:B------:R-:W-:-:S05]  /*65d0*/  FFMA R25, R25, R16, R24 ;  /* 0x0000001019197223 */ /* 0x000fca0000000018 */
[----:B------:R0:W-:Y:S05]  /*65e0*/  @P5 STG.E desc[UR10][R22.64+0x200], R25 ;  /* 0x0002001916005986 */ /* 0x0001ea000c10190a */
[----:B------:R-:W-:Y:S05]  /*65f0*/  @!P3 BRA `(.L_x_154) ;  /* 0x000000000004b947 */ /* 0x000fea0003800000 */
[----:B------:R0:W5:Y:S02]  /*6600*/  LDG.E.LTC128B R224, desc[UR10][R20.64+0x220] ;  /* 0x0002200a14e07981 */ /* 0x000164000c1e1920 */
.L_x_154:
[----:B------:R-:W-:Y:S05]  /*6610*/  BSYNC B1 ;  /* 0x0000000000017941 */ /* 0x000fea0003800000 */
.L_x_153:
[----:B0----5:R-:W-:Y:S01]  /*6620*/  FMUL R5, R224, R15 ;  /* 0x0000000fe0057220 */ /* 0x021fe20000400000 */
[----:B------:R-:W-:Y:S01]  /*6630*/  ISETP.GT.AND P5, PT, R12, 0x1, P2 ;  /* 0x000000010c00780c */ /* 0x000fe200017a4270 */
[----:B------:R-:W-:Y:S02]  /*6640*/  BSSY B1, `(.L_x_155) ;  /* 0x0000005000017945 */ /* 0x000fe40003800000 */
[----:B------:R-:W-:-:S05]  /*6650*/  FFMA R5, R26, R16, R5 ;  /* 0x000000101a057223 */ /* 0x000fca0000000005 */
[----:B------:R0:W-:Y:S05]  /*6660*/  @P3 STG.E desc[UR10][R152.64+0x220], R5 ;  /* 0x0002200598003986 */ /* 0x0001ea000c10190a */
[----:B------:R-:W-:Y:S05]  /*6670*/  @!P5 BRA `(.L_x_156) ;  /* 0x000000000004d947 */ /* 0x000fea0003800000 */
[----:B------:R0:W5:Y:S02]  /*6680*/  LDG.E.LTC128B R224, desc[UR10][R88.64+0x220] ;  /* 0x0002200a58e07981 */ /* 0x000164000c1e1920 */
.L_x_156:
[----:B------:R-:W-:Y:S05]  /*6690*/  BSYNC B1 ;  /* 0x0000000000017941 */ /* 0x000fea0003800000 */
.L_x_155:
[----:B-----5:R-:W-:Y:S01]  /*66a0*/  FMUL R20, R224, R15 ;  /* 0x0000000fe0147220 */ /* 0x020fe20000400000 */
[----:B------:R-:W-:Y:S01]  /*66b0*/  ISETP.GT.AND P3, PT, R12, 0x8, P1 ;  /* 0x000000080c00780c */ /* 0x000fe20000f64270 */
[----:B------:R-:W-:Y:S02]  /*66c0*/  BSSY B1, `(.L_x_157) ;  /* 0x0000005000017945 */ /* 0x000fe40003800000 */
[----:B------:R-:W-:-:S05]  /*66d0*/  FFMA R27, R27, R16, R20 ;  /* 0x000000101b1b7223 */ /* 0x000fca0000000014 */
[----:B------:R0:W-:Y:S05]  /*66e0*/  @P5 STG.E desc[UR10][R22.64+0x220], R27 ;  /* 0x0002201b16005986 */ /* 0x0001ea000c10190a */
[----:B------:R-:W-:Y:S05]  /*66f0*/  @!P3 BRA `(.L_x_158) ;  /* 0x000000000004b947 */ /* 0x000fea0003800000 */
[----:B------:R0:W5:Y:S02]  /*6700*/  LDG.E.LTC128B R224, desc[UR10][R162.64+0x200] ;  /* 0x0002000aa2e07981 */ /* 0x000164000c1e1920 */
.L_x_158:
[----:B------:R-:W-:Y:S05]  /*6710*/  BSYNC B1 ;  /* 0x0000000000017941 */ /* 0x000fea0003800000 */
.L_x_157:
[----:B0----5:R-:W-:Y:S01]  /*6720*/  FMUL R5, R224, R15 ;  /* 0x0000000fe0057220 */ /* 0x021fe20000400000 */
[----:B------:R-:W-:Y:S01]  /*6730*/  ISETP.GT.AND P5, PT, R12, 0x9, P1 ;  /* 0x000000090c00780c */ /* 0x000fe20000fa4270 */
[----:B------:R-:W-:Y:S02]  /*6740*/  BSSY B1, `(.L_x_159) ;  /* 0x0000005000017945 */ /* 0x000fe40003800000 */
[----:B------:R-:W-:-:S05]  /*6750*/  FFMA R5, R28, R16, R5 ;  /* 0x000000101c057223 */ /* 0x000fca0000000005 */
[----:B------:R0:W-:Y:S05]  /*6760*/  @P3 STG.E desc[UR10][R164.64+0x200], R5 ;  /* 0x00020005a4003986 */ /* 0x0001ea000c10190a */
[----:B------:R-:W-:Y:S05]  /*6770*/  @!P5 BRA `(.L_x_160) ;  /* 0x000000000004d947 */ /* 0x000fea0003800000 */
[----:B------:R0:W5:Y:S02]  /*6780*/  LDG.E.LTC128B R224, desc[UR10][R92.64+0x200] ;  /* 0x0002000a5ce07981 */ /* 0x000164000c1e1920 */
.L_x_160:
[----:B------:R-:W-:Y:S05]  /*6790*/  BSYNC B1 ;  /* 0x0000000000017941 */ /* 0x000fea0003800000 */
.L_x_159:
[----:B-----5:R-:W-:Y:S01]  /*67a0*/  FMUL R20, R224, R15 ;  /* 0x0000000fe0147220 */ /* 0x020fe20000400000 */
[----:B------:R-:W-:Y:S01]  /*67b0*/  ISETP.GT.AND P3, PT, R12, 0x8, P2 ;  /* 0x000000080c00780c */ /* 0x000fe20001764270 */
[----:B------:R-:W-:Y:S02]  /*67c0*/  BSSY B1, `(.L_x_161) ;  /* 0x0000005000017945 */ /* 0x000fe40003800000 */
[----:B------:R-:W-:-:S05]  /*67d0*/  FFMA R29, R29, R16, R20 ;  /* 0x000000101d1d7223 */ /* 0x000fca0000000014 */
[----:B------:R0:W-:Y:S05]  /*67e0*/  @P5 STG.E desc[UR10][R90.64+0x200], R29 ;  /* 0x0002001d5a005986 */ /* 0x0001ea000c10190a */
[----:B------:R-:W-:Y:S05]  /*67f0*/  @!P3 BRA `(.L_x_162) ;  /* 0x000000000004b947 */ /* 0x000fea0003800000 */
[----:B------:R0:W5:Y:S02]  /*6800*/  LDG.E.LTC128B R224, desc[UR10][R162.64+0x220] ;  /* 0x0002200aa2e07981 */ /* 0x000164000c1e1920 */
.L_x_162:
[----:B------:R-:W-:Y:S05]  /*6810*/  BSYNC B1 ;  /* 0x0000000000017941 */ /* 0x000fea0003800000 */
.L_x_161:
[----:B0----5:R-:W-:Y:S01]  /*6820*/  FMUL R5, R224, R15 ;  /* 0x0000000fe0057220 */ /* 0x021fe20000400000 */
[----:B------:R-:W-:Y:S01]  /*6830*/  ISETP.GT.AND P5, PT, R12, 0x9, P2 ;  /* 0x000000090c00780c */ /* 0x000fe200017a4270 */
[----:B------:R-:W-:Y:S02]  /*6840*/  BSSY B1, `(.L_x_163) ;  /* 0x0000005000017945 */ /* 0x000fe40003800000 */
[----:B------:R-:W-:-:S05]  /*6850*/  FFMA R5, R30, R16, R5 ;  /* 0x000000101e057223 */ /* 0x000fca0000000005 */
[----:B------:R0:W-:Y:S05]  /*6860*/  @P3 STG.E desc[UR10][R164.64+0x220], R5 ;  /* 0x00022005a4003986 */ /* 0x0001ea000c10190a */
[----:B------:R-:W-:Y:S05]  /*6870*/  @!P5 BRA `(.L_x_164) ;  /* 0x000000000004d947 */ /* 0x000fea0003800000 */
[----:B------:R0:W5:Y:S02]  /*6880*/  LDG.E.LTC128B R224, desc[UR10][R92.64+0x220] ;  /* 0x0002200a5ce07981 */ /* 0x000164000c1e1920 */
.L_x_164:
[----:B------:R-:W-:Y:S05]  /*6890*/  BSYNC B1 ;  /* 0x0000000000017941 */ /* 0x000fea0003800000 */
.L_x_163:
[----:B-----5:R-:W-:Y:S01]  /*68a0*/  FMUL R20, R224, R15 ;  /* 0x0000000fe0147220 */ /* 0x020fe20000400000 */
[----:B------:R-:W-:Y:S01]  /*68b0*/  ISETP.GT.AND P3, PT, R12, 0x10, P1 ;  /* 0x000000100c00780c */ /* 0x000fe20000f64270 */
[----:B------:R-:W-:Y:S02]  /*68c0*/  BSSY B1, `(.L_x_165) ;  /* 0x0000005000017945 */ /* 0x000fe40003800000 */
[----:B------:R-:W-:-:S05]  /*68d0*/  FFMA R31, R31, R16, R20 ;  /* 0x000000101f1f7223 */ /* 0x000fca0000000014 */
[----:B------:R0:W-:Y:S05]  /*68e0*/  @P5 STG.E desc[UR10][R90.64+0x220], R31 ;  /* 0x0002201f5a005986 */ /* 0x0001ea000c10190a */
[----:B------:R-:W-:Y:S05]  /*68f0*/  @!P3 BRA `(.L_x_166) ;  /* 0x000000000004b947 */ /* 0x000fea0003800000 */
[----:B------:R0:W5:Y:S02]  /*6900*/  LDG.E.LTC128B R224, desc[UR10][R166.64+0x200] ;  /* 0x0002000aa6e07981 */ /* 0x000164000c1e1920 */
.L_x_166:
[----:B------:R-:W-:Y:S05]  /*6910*/  BSYNC B1 ;  /* 0x0000000000017941 */ /* 0x000fea0003800000 */
.L_x_165:
[----:B0----5:R-:W-:Y:S01]  /*6920*/  FMUL R5, R224, R15 ;  /* 0x0000000fe0057220 */ /* 0x021fe20000400000 */
[----:B------:R-:W-:Y:S01]  /*6930*/  ISETP.GT.AND P5, PT, R12, 0x11, P1 ;  /* 0x000000110c00780c */ /* 0x000fe20000fa4270 */
[----:B------:R-:W-:Y:S02]  /*6940*/  BSSY B1, `(.L_x_167) ;  /* 0x0000005000017945 */ /* 0x000fe40003800000 */
[----:B------:R-:W-:-:S05]  /*6950*/  FFMA R5, R32, R16, R5 ;  /* 0x0000001020057223 */ /* 0x000fca0000000005 */
[----:B------:R0:W-:Y:S05]  /*6960*/  @P3 STG.E desc[UR10][R168.64+0x200], R5 ;  /* 0x00020005a8003986 */ /* 0x0001ea000c10190a */
[----:B------:R-:W-:Y:S05]  /*6970*/  @!P5 BRA `(.L_x_168) ;  /* 0x000000000004d947 */ /* 0x000fea0003800000 */
[----:B------:R0:W5:Y:S02]  /*6980*/  LDG.E.LTC128B R224, desc[UR10][R96.64+0x200] ;  /* 0x0002000a60e07981 */ /* 0x000164000c1e1920 */
.L_x_168:
[----:B------:R-:W-:Y:S05]  /*6990*/  BSYNC B1 ;  /* 0x0000000000017941 */ /* 0x000fea0003800000 */
.L_x_167:
[----:B-----5:R-:W-:Y:S01]  /*69a0*/  FMUL R20, R224, R15 ;  /* 0x0000000fe0147220 */ /* 0x020fe20000400000 */
[----:B------:R-:W-:Y:S01]  /*69b0*/  ISETP.GT.AND P3, PT, R12, 0x10, P2 ;  /* 0x000000100c00780c */ /* 0x000fe20001764270 */
[----:B------:R-:W-:Y:S02]  /*69c0*/  BSSY B1, `(.L_x_169) ;  /* 0x0000005000017945 */ /* 0x000fe40003800000 */
[----:B------:R-:W-:-:S05]  /*69d0*/  FFMA R33, R33, R16, R20 ;  /* 0x0000001021217223 */ /* 0x000fca0000000014 */
[----:B------:R0:W-:Y:S05]  /*69e0*/  @P5 STG.E desc[UR10][R94.64+0x200], R33 ;  /* 0x000200215e005986 */ /* 0x0001ea000c10190a */
[----:B------:R-:W-:Y:S05]  /*69f0*/  @!P3 BRA `(.L_x_170) ;  /* 0x000000000004b947 */ /* 0x000fea0003800000 */
[----:B------:R0:W5:Y:S02]  /*6a00*/  LDG.E.LTC128B R224, desc[UR10][R166.64+0x220] ;  /* 0x0002200aa6e07981 */ /* 0x000164000c1e1920 */
.L_x_170:
[----:B------:R-:W-:Y:S05]  /*6a10*/  BSYNC B1 ;  /* 0x0000000000017941 */ /* 0x000fea0003800000 */
.L_x_169:
[----:B0----5:R-:W-:Y:S01]  /*6a20*/  FMUL R5, R224, R15 ;  /* 0x0000000fe0057220 */ /* 0x021fe20000400000 */
[----:B------:R-:W-:Y:S01]  /*6a30*/  ISETP.GT.AND P5, PT, R12, 0x11, P2 ;  /* 0x000000110c00780c */ /* 0x000fe200017a4270 */
[----:B------:R-:W-:Y:S02]  /*6a40*/  BSSY B1, `(.L_x_171) ;  /* 0x0000005000017945 */ /* 0x000fe40003800000 */
[----:B------:R-:W-:-:S05]  /*6a50*/  FFMA R5, R34, R16, R5 ;  /* 0x0000001022057223 */ /* 0x000fca0000000005 */
[----:B------:R0:W-:Y:S05]  /*6a60*/  @P3 STG.E desc[UR10][R168.64+0x220], R5 ;  /* 0x00022005a8003986 */ /* 0x0001ea000c10190a */
[----:B------:R-:W-:Y:S05]  /*6a70*/  @!P5 BRA `(.L_x_172) ;  /* 0x000000000004d947 */ /* 0x000fea0003800000 */
[----:B------:R0:W5:Y:S02]  /*6a80*/  LDG.E.LTC128B R224, desc[UR10][R96.64+0x220] ;  /* 0x0002200a60e07981 */ /* 0x000164000c1e1920 */
.L_x_172:
[----:B------:R-:W-:Y:S05]  /*6a90*/  BSYNC B1 ;  /* 0x0000000000017941 */ /* 0x000fea0003800000 */
.L_x_171:
[----:B-----5:R-:W-:Y:S01]  /*6aa0*/  FMUL R20, R224, R15 ;  /* 0x0000000fe0147220 */ /* 0x020fe20000400000 */
[----:B------:R-:W-:Y:S01]  /*6ab0*/  ISETP.GT.AND P3, PT, R12, 0x18, P1 ;  /* 0x000000180c00780c */ /* 0x000fe20000f64270 */
[----:B------:R-:W-:Y:S02]  /*6ac0*/  BSSY B1, `(.L_x_173) ;  /* 0x0000005000017945 */ /* 0x000fe40003800000 */
[----:B------:R-:W-:-:S05]  /*6ad0*/  FFMA R35, R35, R16, R20 ;  /* 0x0000001023237223 */ /* 0x000fca0000000014 */
[----:B------:R0:W-:Y:S05]  /*6ae0*/  @P5 STG.E desc[UR10][R94.64+0x220], R35 ;  /* 0x000220235e005986 */ /* 0x0001ea000c10190a */
[----:B------:R-:W-:Y:S05]  /*6af0*/  @!P3 BRA `(.L_x_174) ;  /* 0x000000000004b947 */ /* 0x000fea0003800000 */
[----:B------:R0:W5:Y:S02]  /*6b00*/  LDG.E.LTC128B R224, desc[UR10][R98.64+0x200] ;  /* 0x0002000a62e07981 */ /* 0x000164000c1e1920 */
.L_x_174:
[----:B------:R-:W-:Y:S05]  /*6b10*/  BSYNC B1 ;  /* 0x0000000000017941 */ /* 0x000fea0003800000 */
.L_x_173:
[----:B0----5:R-:W-:Y:S01]  /*6b20*/  FMUL R5, R224, R15 ;  /* 0x0000000fe0057220 */ /* 0x021fe20000400000 */
[----:B------:R-:W-:Y:S01]  /*6b30*/  ISETP.GT.AND P5, PT, R12, 0x19, P1 ;  /* 0x000000190c00780c */ /* 0x000fe20000fa4270 */
[----:B------:R-:W-:Y:S02]  /*6b40*/  BSSY B1, `(.L_x_175) ;  /* 0x0000005000017945 */ /* 0x000fe40003800000 */
[----:B------:R-:W-:-:S05]  /*6b50*/  FFMA R5, R36, R16, R5 ;  /* 0x0000001024057223 */ /* 0x000fca0000000005 */
[----:B------:R0:W-:Y:S05]  /*6b60*/  @P3 STG.E desc[UR10][R172.64+0x200], R5 ;  /* 0x00020005ac003986 */ /* 0x0001ea000c10190a */
[----:B------:R-:W-:Y:S05]  /*6b70*/  @!P5 BRA `(.L_x_176) ;  /* 0x000000000004d947 */ /* 0x000fea0003800000 */
[----:B------:R0:W5:Y:S02]  /*6b80*/  LDG.E.LTC128B R224, desc[UR10][R100.64+0x200] ;  /* 0x0002000a64e07981 */ /* 0x000164000c1e1920 */
.L_x_176:
[----:B------:R-:W-:Y:S05]  /*6b90*/  BSYNC B1 ;  /* 0x0000000000017941 */ /* 0x000fea0003800000 */
.L_x_175:
[----:B-----5:R-:W-:Y:S01]  /*6ba0*/  FMUL R20, R224, R15 ;  /* 0x0000000fe0147220 */ /* 0x020fe20000400000 */
[----:B------:R-:W-:Y:S01]  /*6bb0*/  ISETP.GT.AND P3, PT, R12, 0x18, P2 ;  /* 0x000000180c00780c */ /* 0x000fe20001764270 */
[----:B------:R-:W-:Y:S02]  /*6bc0*/  BSSY B1, `(.L_x_177) ;  /* 0x0000005000017945 */ /* 0x000fe40003800000 */
[----:B------:R-:W-:-:S05]  /*6bd0*/  FFMA R37, R37, R16, R20 ;  /* 0x0000001025257223 */ /* 0x000fca0000000014 */
[----:B------:R0:W-:Y:S05]  /*6be0*/  @P5 STG.E desc[UR10][R170.64+0x200], R37 ;  /* 0x00020025aa005986 */ /* 0x0001ea000c10190a */
[----:B------:R-:W-:Y:S05]  /*6bf0*/  @!P3 BRA `(.L_x_178) ;  /* 0x000000000004b947 */ /* 0x000fea0003800000 */
[----:B------:R0:W5:Y:S02]  /*6c00*/  LDG.E.LTC128B R224, desc[UR10][R98.64+0x220] ;  /* 0x0002200a62e07981 */ /* 0x000164000c1e1920 */
.L_x_178:
[----:B------:R-:W-:Y:S05]  /*6c10*/  BSYNC B1 ;  /* 0x0000000000017941 */ /* 0x000fea0003800000 */
.L_x_177:
[----:B0----5:R-:W-:Y:S01]  /*6c20*/  FMUL R5, R224, R15 ;  /* 0x0000000fe0057220 */ /* 0x021fe20000400000 */
[----:B------:R-:W-:Y:S01]  /*6c30*/  ISETP.GT.AND P5, PT, R12, 0x19, P2 ;  /* 0x000000190c00780c */ /* 0x000fe200017a4270 */
[----:B------:R-:W-:Y:S02]  /*6c40*/  BSSY B1, `(.L_x_179) ;  /* 0x0000005000017945 */ /* 0x000fe40003800000 */
[----:B------:R-:W-:-:S05]  /*6c50*/  FFMA R5, R38, R16, R5 ;  /* 0x0000001026057223 */ /* 0x000fca0000000005 */
[----:B------:R0:W-:Y:S05]  /*6c60*/  @P3 STG.E desc[UR10][R172.64+0x220], R5 ;  /* 0x00022005ac003986 */ /* 0x0001ea000c10190a */
[----:B------:R-:W-:Y:S05]  /*6c70*/  @!P5 BRA `(.L_x_180) ;  /* 0x000000000004d947 */ /* 0x000fea0003800000 */
[----:B------:R0:W5:Y:S02]  /*6c80*/  LDG.E.LTC128B R224, desc[UR10][R100.64+0x220] ;  /* 0x0002200a64e07981 */ /* 0x000164000c1e1920 */
.L_x_180:
[----:B------:R-:W-:Y:S05]  /*6c90*/  BSYNC B1 ;  /* 0x0000000000017941 */ /* 0x000fea0003800000 */
.L_x_179:
[----:B-----5:R-:W-:Y:S01]  /*6ca0*/  FMUL R20, R224, R15 ;  /* 0x0000000fe0147220 */ /* 0x020fe20000400000 */
[----:B------:R-:W-:Y:S01]  /*6cb0*/  ISETP.GT.AND P3, PT, R12, 0x20, P1 ;  /* 0x000000200c00780c */ /* 0x000fe20000f64270 */
[----:B------:R-:W-:Y:S02]  /*6cc0*/  BSSY B1, `(.L_x_181) ;  /* 0x0000005000017945 */ /* 0x000fe40003800000 */
[----:B------:R-:W-:-:S05]  /*6cd0*/  FFMA R39, R39, R16, R20 ;  /* 0x0000001027277223 */ /* 0x000fca0000000014 */
[----:B------:R0:W-:Y:S05]  /*6ce0*/  @P5 STG.E desc[UR10][R170.64+0x220], R39 ;  /* 0x00022027aa005986 */ /* 0x0001ea000c10190a */
[----:B------:R-:W-:Y:S05]  /*6cf0*/  @!P3 BRA `(.L_x_182) ;  /* 0x000000000004b947 */ /* 0x000fea0003800000 */
[----:B------:R0:W5:Y:S02]  /*6d00*/  LDG.E.LTC128B R224, desc[UR10][R174.64+0x200] ;  /* 0x0002000aaee07981 */ /* 0x000164000c1e1920 */
.L_x_182:
[----:B------:R-:W-:Y:S05]  /*6d10*/  BSYNC B1 ;  /* 0x0000000000017941 */ /* 0x000fea0003800000 */
.L_x_181:
[----:B0----5:R-:W-:Y:S01]  /*6d20*/  FMUL R5, R224, R15 ;  /* 0x0000000fe0057220 */ /* 0x021fe20000400000 */
[----:B------:R-:W-:Y:S01]  /*6d30*/  ISETP.GT.AND P5, PT, R12, 0x21, P1 ;  /* 0x000000210c00780c */ /* 0x000fe20000fa4270 */
[----:B------:R-:W-:Y:S02]  /*6d40*/  BSSY B1, `(.L_x_183) ;  /* 0x0000005000017945 */ /* 0x000fe40003800000 */
[----:B------:R-:W-:-:S05]  /*6d50*/  FFMA R5, R40, R16, R5 ;  /* 0x0000001028057223 */ /* 0x000fca0000000005 */
[----:B------:R0:W-:Y:S05]  /*6d60*/  @P3 STG.E desc[UR10][R176.64+0x200], R5 ;  /* 0x00020005b0003986 */ /* 0x0001ea000c10190a */
[----:B------:R-:W-:Y:S05]  /*6d70*/  @!P5 BRA `(.L_x_184) ;  /* 0x000000000004d947 */ /* 0x000fea0003800000 */
[----:B------:R0:W5:Y:S02]  /*6d80*/  LDG.E.LTC128B R224, desc[UR10][R104.64+0x200] ;  /* 0x0002000a68e07981 */ /* 0x000164000c1e1920 */
.L_x_184:
[----:B------:R-:W-:Y:S05]  /*6d90*/  BSYNC B1 ;  /* 0x0000000000017941 */ /* 0x000fea0003800000 */
.L_x_183:
[----:B-----5:R-:W-:Y:S01]  /*6da0*/  FMUL R20, R224, R15 ;  /* 0x0000000fe0147220 */ /* 0x020fe20000400000 */
[----:B------:R-:W-:Y:S01]  /*6db0*/  ISETP.GT.AND P3, PT, R12, 0x20, P2 ;  /* 0x000000200c00780c */ /* 0x000fe20001764270 */
[----:B------:R-:W-:Y:S02]  /*6dc0*/  BSSY B1, `(.L_x_185) ;  /* 0x0000005000017945 */ /* 0x000fe40003800000 */
[----:B------:R-:W-:-:S05]  /*6dd0*/  FFMA R41, R41, R16, R20 ;  /* 0x0000001029297223 */ /* 0x000fca0000000014 */
[----:B------:R0:W-:Y:S05]  /*6de0*/  @P5 STG.E desc[UR10][R102.64+0x200], R41 ;  /* 0x0002002966005986 */ /* 0x0001ea000c10190a */
[----:B------:R-:W-:Y:S05]  /*6df0*/  @!P3 BRA `(.L_x_186) ;  /* 0x000000000004b947 */ /* 0x000fea0003800000 */
[----:B------:R0:W5:Y:S02]  /*6e00*/  LDG.E.LTC128B R224, desc[UR10][R174.64+0x220] ;  /* 0x0002200aaee07981 */ /* 0x000164000c1e1920 */
.L_x_186:
[----:B------:R-:W-:Y:S05]  /*6e10*/  BSYNC B1 ;  /* 0x0000000000017941 */ /* 0x000fea0003800000 */
.L_x_185:
[----:B0----5:R-:W-:Y:S01]  /*6e20*/  FMUL R5, R224, R15 ;  /* 0x0000000fe0057220 */ /* 0x021fe20000400000 */
[----:B------:R-:W-:Y:S01]  /*6e30*/  ISETP.GT.AND P5, PT, R12, 0x21, P2 ;  /* 0x000000210c00780c */ /* 0x000fe200017a4270 */
[----:B------:R-:W-:Y:S02]  /*6e40*/  BSSY B1, `(.L_x_187) ;  /* 0x0000005000017945 */ /* 0x000fe40003800000 */
[----:B------:R-:W-:-:S05]  /*6e50*/  FFMA R5, R42, R16, R5 ;  /* 0x000000102a057223 */ /* 0x000fca0000000005 */
[----:B------:R0:W-:Y:S05]  /*6e60*/  @P3 STG.E desc[UR10][R176.64+0x220], R5 ;  /* 0x00022005b0003986 */ /* 0x0001ea000c10190a */
[----:B------:R-:W-:Y:S05]  /*6e70*/  @!P5 BRA `(.L_x_188) ;  /* 0x000000000004d947 */ /* 0x000fea0003800000 */
[----:B------:R0:W5:Y:S02]  /*6e80*/  LDG.E.LTC128B R224, desc[UR10][R104.64+0x220] ;  /* 0x0002200a68e07981 */ /* 0x000164000c1e1920 */
.L_x_188:
[----:B------:R-:W-:Y:S05]  /*6e90*/  BSYNC B1 ;  /* 0x0000000000017941 */ /* 0x000fea0003800000 */
.L_x_187:
[----:B-----5:R-:W-:Y:S01]  /*6ea0*/  FMUL R20, R224, R15 ;  /* 0x0000000fe0147220 */ /* 0x020fe20000400000 */
[----:B------:R-:W-:Y:S01]  /*6eb0*/  ISETP.GT.AND P3, PT, R12, 0x28, P1 ;  /* 0x000000280c00780c */ /* 0x000fe20000f64270 */
[----:B------:R-:W-:Y:S02]  /*6ec0*/  BSSY B1, `(.L_x_189) ;  /* 0x0000005000017945 */ /* 0x000fe40003800000 */
[----:B------:R-:W-:-:S05]  /*6ed0*/  FFMA R43, R43, R16, R20 ;  /* 0x000000102b2b7223 */ /* 0x000fca0000000014 */
[----:B------:R0:W-:Y:S05]  /*6ee0*/  @P5 STG.E desc[UR10][R102.64+0x220], R43 ;  /* 0x0002202b66005986 */ /* 0x0001ea000c10190a */
[----:B------:R-:W-:Y:S05]  /*6ef0*/  @!P3 BRA `(.L_x_190) ;  /* 0x000000000004b947 */ /* 0x000fea0003800000 */
[----:B------:R0:W5:Y:S02]  /*6f00*/  LDG.E.LTC128B R224, desc[UR10][R106.64+0x200] ;  /* 0x0002000a6ae07981 */ /* 0x000164000c1e1920 */
.L_x_190:
[----:B------:R-:W-:Y:S05]  /*6f10*/  BSYNC B1 ;  /* 0x0000000000017941 */ /* 0x000fea0003800000 */
.L_x_189:
[----:B0----5:R-:W-:Y:S01]  /*6f20*/  FMUL R5, R224, R15 ;  /* 0x0000000fe0057220 */ /* 0x021fe20000400000 */
[----:B------:R-:W-:Y:S01]  /*6f30*/  ISETP.GT.AND P5, PT, R12, 0x29, P1 ;  /* 0x000000290c00780c */ /* 0x000fe20000fa4270 */
[----:B------:R-:W-:Y:S02]  /*6f40*/  BSSY B1, `(.L_x_191) ;  /* 0x0000005000017945 */ /* 0x000fe40003800000 */
[----:B------:R-:W-:-:S05]  /*6f50*/  FFMA R5, R44, R16, R5 ;  /* 0x000000102c057223 */ /* 0x000fca0000000005 */
[----:B------:R0:W-:Y:S05]  /*6f60*/  @P3 STG.E desc[UR10][R180.64+0x200], R5 ;  /* 0x00020005b4003986 */ /* 0x0001ea000c10190a */
[----:B------:R-:W-:Y:S05]  /*6f70*/  @!P5 BRA `(.L_x_192) ;  /* 0x000000000004d947 */ /* 0x000fea0003800000 */
[----:B------:R0:W5:Y:S02]  /*6f80*/  LDG.E.LTC128B R224, desc[UR10][R108.64+0x200] ;  /* 0x0002000a6ce07981 */ /* 0x000164000c1e1920 */
.L_x_192:
[----:B------:R-:W-:Y:S05]  /*6f90*/  BSYNC B1 ;  /* 0x0000000000017941 */ /* 0x000fea0003800000 */
.L_x_191:
[----:B-----5:R-:W-:Y:S01]  /*6fa0*/  FMUL R20, R224, R15 ;  /* 0x0000000fe0147220 */ /* 0x020fe20000400000 */
[----:B------:R-:W-:Y:S01]  /*6fb0*/  ISETP.GT.AND P3, PT, R12, 0x28, P2 ;  /* 0x000000280c00780c */ /* 0x000fe20001764270 */
[----:B------:R-:W-:Y:S02]  /*6fc0*/  BSSY B1, `(.L_x_193) ;  /* 0x0000005000017945 */ /* 0x000fe40003800000 */
[----:B------:R-:W-:-:S05]  /*6fd0*/  FFMA R45, R45, R16, R20 ;  /* 0x000000102d2d7223 */ /* 0x000fca0000000014 */
[----:B------:R0:W-:Y:S05]  /*6fe0*/  @P5 STG.E desc[UR10][R178.64+0x200], R45 ;  /* 0x0002002db2005986 */ /* 0x0001ea000c10190a */
[----:B------:R-:W-:Y:S05]  /*6ff0*/  @!P3 BRA `(.L_x_194) ;  /* 0x000000000004b947 */ /* 0x000fea0003800000 */
[----:B------:R0:W5:Y:S02]  /*7000*/  LDG.E.LTC128B R224, desc[UR10][R106.64+0x220] ;  /* 0x0002200a6ae07981 */ /* 0x000164000c1e1920 */
.L_x_194:
[----:B------:R-:W-:Y:S05]  /*7010*/  BSYNC B1 ;  /* 0x0000000000017941 */ /* 0x000fea0003800000 */
.L_x_193:
[----:B0----5:R-:W-:Y:S01]  /*7020*/  FMUL R5, R224, R15 ;  /* 0x0000000fe0057220 */ /* 0x021fe20000400000 */
[----:B------:R-:W-:Y:S01]  /*7030*/  ISETP.GT.AND P5, PT, R12, 0x29, P2 ;  /* 0x000000290c00780c */ /* 0x000fe200017a4270 */
[----:B------:R-:W-:Y:S02]  /*7040*/  BSSY B1, `(.L_x_195) ;  /* 0x0000005000017945 */ /* 0x000fe40003800000 */
[----:B------:R-:W-:-:S05]  /*7050*/  FFMA R5, R46, R16, R5 ;  /* 0x000000102e057223 */ /* 0x000fca0000000005 */
[----:B------:R0:W-:Y:S05]  /*7060*/  @P3 STG.E desc[UR10][R180.64+0x220], R5 ;  /* 0x00022005b4003986 */ /* 0x0001ea000c10190a */
[----:B------:R-:W-:Y:S05]  /*7070*/  @!P5 BRA `(.L_x_196) ;  /* 0x000000000004d947 */ /* 0x000fea0003800000 */
[----:B------:R0:W5:Y:S02]  /*7080*/  LDG.E.LTC128B R224, desc[UR10][R108.64+0x220] ;  /* 0x0002200a6ce07981 */ /* 0x000164000c1e1920 */
.L_x_196:
[----:B------:R-:W-:Y:S05]  /*7090*/  BSYNC B1 ;  /* 0x0000000000017941 */ /* 0x000fea0003800000 */
.L_x_195:
[----:B-----5:R-:W-:Y:S01]  /*70a0*/  FMUL R20, R224, R15 ;  /* 0x0000000fe0147220 */ /* 0x020fe20000400000 */
[----:B------:R-:W-:Y:S01]  /*70b0*/  ISETP.GT.AND P3, PT, R12, 0x30, P1 ;  /* 0x000000300c00780c */ /* 0x000fe20000f64270 */
[----:B------:R-:W-:Y:S02]  /*70c0*/  BSSY B1, `(.L_x_197) ;  /* 0x0000005000017945 */ /* 0x000fe40003800000 */
[----:B------:R-:W-:-:S05]  /*70d0*/  FFMA R47, R47, R16, R20 ;  /* 0x000000102f2f7223 */ /* 0x000fca0000000014 */
[----:B------:R0:W-:Y:S05]  /*70e0*/  @P5 STG.E desc[UR10][R178.64+0x220], R47 ;  /* 0x0002202fb2005986 */ /* 0x0001ea000c10190a */
[----:B------:R-:W-:Y:S05]  /*70f0*/  @!P3 BRA `(.L_x_198) ;  /* 0x000000000004b947 */ /* 0x000fea0003800000 */
[----:B------:R0:W5:Y:S02]  /*7100*/  LDG.E.LTC128B R224, desc[UR10][R182.64+0x200] ;  /* 0x0002000ab6e07981 */ /* 0x000164000c1e1920 */
.L_x_198:
[----:B------:R-:W-:Y:S05]  /*7110*/  BSYNC B1 ;  /* 0x0000000000017941 */ /* 0x000fea0003800000 */
.L_x_197:
[----:B0----5:R-:W-:Y:S01]  /*7120*/  FMUL R5, R224, R15 ;  /* 0x0000000fe0057220 */ /* 0x021fe20000400000 */
[----:B------:R-:W-:Y:S01]  /*7130*/  ISETP.GT.AND P5, PT, R12, 0x31, P1 ;  /* 0x000000310c00780c */ /* 0x000fe20000fa4270 */
[----:B------:R-:W-:Y:S02]  /*7140*/  BSSY B1, `(.L_x_199) ;  /* 0x0000005000017945 */ /* 0x000fe40003800000 */
[----:B------:R-:W-:-:S05]  /*7150*/  FFMA R5, R48, R16, R5 ;  /* 0x0000001030057223 */ /* 0x000fca0000000005 */
[----:B------:R0:W-:Y:S05]  /*7160*/  @P3 STG.E desc[UR10][R186.64+0x200], R5 ;  /* 0x00020005ba003986 */ /* 0x0001ea000c10190a */
[----:B------:R-:W-:Y:S05]  /*7170*/  @!P5 BRA `(.L_x_200) ;  /* 0x000000000004d947 */ /* 0x000fea0003800000 */
[----:B------:R0:W5:Y:S02]  /*7180*/  LDG.E.LTC128B R224, desc[UR10][R110.64+0x200] ;  /* 0x0002000a6ee07981 */ /* 0x000164000c1e1920 */
.L_x_200:
[----:B------:R-:W-:Y:S05]  /*7190*/  BSYNC B1 ;  /* 0x0000000000017941 */ /* 0x000fea0003800000 */
.L_x_199:
[----:B-----5:R-:W-:Y:S01]  /*71a0*/  FMUL R20, R224, R15 ;  /* 0x0000000fe0147220 */ /* 0x020fe20000400000 */
[----:B------:R-:W-:Y:S01]  /*71b0*/  ISETP.GT.AND P3, PT, R12, 0x30, P2 ;  /* 0x000000300c00780c */ /* 0x000fe20001764270 */
[----:B------:R-:W-:Y:S02]  /*71c0*/  BSSY B1, `(.L_x_201) ;  /* 0x0000005000017945 */ /* 0x000fe40003800000 */
[----:B------:R-:W-:-:S05]  /*71d0*/  FFMA R49, R49, R16, R20 ;  /* 0x0000001031317223 */ /* 0x000fca0000000014 */
[----:B------:R0:W-:Y:S05]  /*71e0*/  @P5 STG.E desc[UR10][R184.64+0x200], R49 ;  /* 0x00020031b8005986 */ /* 0x0001ea000c10190a */
[----:B------:R-:W-:Y:S05]  /*71f0*/  @!P3 BRA `(.L_x_202) ;  /* 0x000000000004b947 */ /* 0x000fea0003800000 */
[----:B------:R0:W5:Y:S02]  /*7200*/  LDG.E.LTC128B R224, desc[UR10][R182.64+0x220] ;  /* 0x0002200ab6e07981 */ /* 0x000164000c1e1920 */
.L_x_202:
[----:B------:R-:W-:Y:S05]  /*7210*/  BSYNC B1 ;  /* 0x0000000000017941 */ /* 0x000fea0003800000 */
.L_x_201:
[----:B0----5:R-:W-:Y:S01]  /*7220*/  FMUL R5, R224, R15 ;  /* 0x0000000fe0057220 */ /* 0x021fe20000400000 */
[----:B------:R-:W-:Y:S01]  /*7230*/  ISETP.GT.AND P5, PT, R12, 0x31, P2 ;  /* 0x000000310c00780c */ /* 0x000fe200017a4270 */
[----:B------:R-:W-:Y:S02]  /*7240*/  BSSY B1, `(.L_x_203) ;  /* 0x0000005000017945 */ /* 0x000fe40003800000 */
[----:B------:R-:W-:-:S05]  /*7250*/  FFMA R5, R50, R16, R5 ;  /* 0x0000001032057223 */ /* 0x000fca0000000005 */
[----:B------:R0:W-:Y:S05]  /*7260*/  @P3 STG.E desc[UR10][R186.64+0x220], R5 ;  /* 0x00022005ba003986 */ /* 0x0001ea000c10190a */
[----:B------:R-:W-:Y:S05]  /*7270*/  @!P5 BRA `(.L_x_204) ;  /* 0x000000000004d947 */ /* 0x000fea0003800000 */
[----:B------:R0:W5:Y:S02]  /*7280*/  LDG.E.LTC128B R224, desc[UR10][R110.64+0x220] ;  /* 0x0002200a6ee07981 */ /* 0x000164000c1e1920 */
.L_x_204:
[----:B------:R-:W-:Y:S05]  /*7290*/  BSYNC B1 ;  /* 0x0000000000017941 */ /* 0x000fea0003800000 */
.L_x_203:
[----:B-----5:R-:W-:Y:S01]  /*72a0*/  FMUL R20, R224, R15 ;  /* 0x0000000fe0147220 */ /* 0x020fe20000400000 */
[----:B------:R-:W-:Y:S01]  /*72b0*/  ISETP.GT.AND P3, PT, R12, 0x38, P1 ;  /* 0x000000380c00780c */ /* 0x000fe20000f64270 */
[----:B------:R-:W-:Y:S02]  /*72c0*/  BSSY B1, `(.L_x_205) ;  /* 0x0000005000017945 */ /* 0x000fe40003800000 */
[----:B------:R-:W-:-:S05]  /*72d0*/  FFMA R51, R51, R16, R20 ;  /* 0x0000001033337223 */ /* 0x000fca0000000014 */
[----:B------:R0:W-:Y:S05]  /*72e0*/  @P5 STG.E desc[UR10][R184.64+0x220], R51 ;  /* 0x00022033b8005986 */ /* 0x0001ea000c10190a */
[----:B------:R-:W-:Y:S05]  /*72f0*/  @!P3 BRA `(.L_x_206) ;  /* 0x000000000004b947 */ /* 0x000fea0003800000 */
[----:B------:R0:W5:Y:S02]  /*7300*/  LDG.E.LTC128B R224, desc[UR10][R114.64+0x200] ;  /* 0x0002000a72e07981 */ /* 0x000164000c1e1920 */
.L_x_206:
[----:B------:R-:W-:Y:S05]  /*7310*/  BSYNC B1 ;  /* 0x0000000000017941 */ /* 0x000fea0003800000 */
.L_x_205:
[----:B0----5:R-:W-:Y:S01]  /*7320*/  FMUL R5, R224, R15 ;  /* 0x0000000fe0057220 */ /* 0x021fe20000400000 */
[----:B------:R-:W-:Y:S01]  /*7330*/  ISETP.GT.AND P5, PT, R12, 0x39, P1 ;  /* 0x000000390c00780c */ /* 0x000fe20000fa4270 */
[----:B------:R-:W-:Y:S02]  /*7340*/  BSSY B1, `(.L_x_207) ;  /* 0x0000005000017945 */ /* 0x000fe40003800000 */
[----:B------:R-:W-:-:S05]  /*7350*/  FFMA R5, R52, R16, R5 ;  /* 0x0000001034057223 */ /* 0x000fca0000000005 */
[----:B------:R0:W-:Y:S05]  /*7360*/  @P3 STG.E desc[UR10][R188.64+0x200], R5 ;  /* 0x00020005bc003986 */ /* 0x0001ea000c10190a */
[----:B------:R-:W-:Y:S05]  /*7370*/  @!P5 BRA `(.L_x_208) ;  /* 0x000000000004d947 */ /* 0x000fea0003800000 */
[----:B------:R0:W5:Y:S02]  /*7380*/  LDG.E.LTC128B R224, desc[UR10][R116.64+0x200] ;  /* 0x0002000a74e07981 */ /* 0x000164000c1e1920 */
.L_x_208:
[----:B------:R-:W-:Y:S05]  /*7390*/  BSYNC B1 ;  /* 0x0000000000017941 */ /* 0x000fea0003800000 */
.L_x_207:
[----:B-----5:R-:W-:Y:S01]  /*73a0*/  FMUL R20, R224, R15 ;  /* 0x0000000fe0147220 */ /* 0x020fe20000400000 */
[----:B------:R-:W-:Y:S01]  /*73b0*/  ISETP.GT.AND P3, PT, R12, 0x38, P2 ;  /* 0x000000380c00780c */ /* 0x000fe20001764270 */
[----:B------:R-:W-:Y:S02]  /*73c0*/  BSSY B1, `(.L_x_209) ;  /* 0x0000005000017945 */ /* 0x000fe40003800000 */
[----:B------:R-:W-:-:S05]  /*73d0*/  FFMA R53, R53, R16, R20 ;  /* 0x0000001035357223 */ /* 0x000fca0000000014 */
[----:B------:R0:W-:Y:S05]  /*73e0*/  @P5 STG.E desc[UR10][R112.64+0x200], R53 ;  /* 0x0002003570005986 */ /* 0x0001ea000c10190a */
[----:B------:R-:W-:Y:S05]  /*73f0*/  @!P3 BRA `(.L_x_210) ;  /* 0x000000000004b947 */ /* 0x000fea0003800000 */
[----:B------:R0:W5:Y:S02]  /*7400*/  LDG.E.LTC128B R224, desc[UR10][R114.64+0x220] ;  /* 0x0002200a72e07981 */ /* 0x000164000c1e1920 */
.L_x_210:
[----:B------:R-:W-:Y:S05]  /*7410*/  BSYNC B1 ;  /* 0x0000000000017941 */ /* 0x000fea0003800000 */
.L_x_209:
[----:B0----5:R-:W-:Y:S01]  /*7420*/  FMUL R5, R224, R15 ;  /* 0x0000000fe0057220 */ /* 0x021fe20000400000 */
[----:B------:R-:W-:Y:S01]  /*7430*/  ISETP.GT.AND P5, PT, R12, 0x39, P2 ;  /* 0x000000390c00780c */ /* 0x000fe200017a4270 */
[----:B------:R-:W-:Y:S02]  /*7440*/  BSSY B1, `(.L_x_211) ;  /* 0x0000005000017945 */ /* 0x000fe40003800000 */
[----:B------:R-:W-:-:S05]  /*7450*/  FFMA R5, R54, R16, R5 ;  /* 0x0000001036057223 */ /* 0x000fca0000000005 */
[----:B------:R0:W-:Y:S05]  /*7460*/  @P3 STG.E desc[UR10][R188.64+0x220], R5 ;  /* 0x00022005bc003986 */ /* 0x0001ea000c10190a */
[----:B------:R-:W-:Y:S05]  /*7470*/  @!P5 BRA `(.L_x_212) ;  /* 0x000000000004d947 */ /* 0x000fea0003800000 */
[----:B------:R0:W5:Y:S02]  /*7480*/  LDG.E.LTC128B R224, desc[UR10][R116.64+0x220] ;  /* 0x0002200a74e07981 */ /* 0x000164000c1e1920 */
.L_x_212:
[----:B------:R-:W-:Y:S05]  /*7490*/  BSYNC B1 ;  /* 0x0000000000017941 */ /* 0x000fea0003800000 */
.L_x_211:
[----:B-----5:R-:W-:Y:S01]  /*74a0*/  FMUL R20, R224, R15 ;  /* 0x0000000fe0147220 */ /* 0x020fe20000400000 */
[----:B------:R-:W-:Y:S01]  /*74b0*/  ISETP.GT.AND P3, PT, R12, 0x40, P1 ;  /* 0x000000400c00780c */ /* 0x000fe20000f64270 */
[----:B------:R-:W-:Y:S02]  /*74c0*/  BSSY B1, `(.L_x_213) ;  /* 0x0000005000017945 */ /* 0x000fe40003800000 */
[----:B------:R-:W-:-:S05]  /*74d0*/  FFMA R55, R55, R16, R20 ;  /* 0x0000001037377223 */ /* 0x000fca0000000014 */
[----:B------:R0:W-:Y:S05]  /*74e0*/  @P5 STG.E desc[UR10][R112.64+0x220], R55 ;  /* 0x0002203770005986 */ /* 0x0001ea000c10190a */
[----:B------:R-:W-:Y:S05]  /*74f0*/  @!P3 BRA `(.L_x_214) ;  /* 0x000000000004b947 */ /* 0x000fea0003800000 */
[----:B------:R0:W5:Y:S02]  /*7500*/  LDG.E.LTC128B R224, desc[UR10][R118.64+0x200] ;  /* 0x0002000a76e07981 */ /* 0x000164000c1e1920 */
.L_x_214:
[----:B------:R-:W-:Y:S05]  /*7510*/  BSYNC B1 ;  /* 0x0000000000017941 */ /* 0x000fea0003800000 */
.L_x_213:
[----:B0----5:R-:W-:Y:S01]  /*7520*/  FMUL R5, R224, R15 ;  /* 0x0000000fe0057220 */ /* 0x021fe20000400000 */
[----:B------:R-:W-:Y:S01]  /*7530*/  ISETP.GT.AND P5, PT, R12, 0x41, P1 ;  /* 0x000000410c00780c */ /* 0x000fe20000fa4270 */
[----:B------:R-:W-:Y:S02]  /*7540*/  BSSY B1, `(.L_x_215) ;  /* 0x0000005000017945 */ /* 0x000fe40003800000 */
[----:B------:R-:W-:-:S05]  /*7550*/  FFMA R5, R56, R16, R5 ;  /* 0x0000001038057223 */ /* 0x000fca0000000005 */
[----:B------:R0:W-:Y:S05]  /*7560*/  @P3 STG.E desc[UR10][R192.64+0x200], R5 ;  /* 0x00020005c0003986 */ /* 0x0001ea000c10190a */
[----:B------:R-:W-:Y:S05]  /*7570*/  @!P5 BRA `(.L_x_216) ;  /* 0x000000000004d947 */ /* 0x000fea0003800000 */
[----:B------:R0:W5:Y:S02]  /*7580*/  LDG.E.LTC128B R224, desc[UR10][R120.64+0x200] ;  /* 0x0002000a78e07981 */ /* 0x000164000c1e1920 */
.L_x_216:
[----:B------:R-:W-:Y:S05]  /*7590*/  BSYNC B1 ;  /* 0x0000000000017941 */ /* 0x000fea0003800000 */
.L_x_215:
[----:B-----5:R-:W-:Y:S01]  /*75a0*/  FMUL R20, R224, R15 ;  /* 0x0000000fe0147220 */ /* 0x020fe20000400000 */
[----:B------:R-:W-:Y:S01]  /*75b0*/  ISETP.GT.AND P3, PT, R12, 0x40, P2 ;  /* 0x000000400c00780c */ /* 0x000fe20001764270 */
[----:B------:R-:W-:Y:S02]  /*75c0*/  BSSY B1, `(.L_x_217) ;  /* 0x0000005000017945 */ /* 0x000fe40003800000 */
[----:B------:R-:W-:-:S05]  /*75d0*/  FFMA R57, R57, R16, R20 ;  /* 0x0000001039397223 */ /* 0x000fca0000000014 */
[----:B------:R0:W-:Y:S05]  /*75e0*/  @P5 STG.E desc[UR10][R190.64+0x200], R57 ;  /* 0x00020039be005986 */ /* 0x0001ea000c10190a */
[----:B------:R-:W-:Y:S05]  /*75f0*/  @!P3 BRA `(.L_x_218) ;  /* 0x000000000004b947 */ /* 0x000fea0003800000 */
[----:B------:R0:W5:Y:S02]  /*7600*/  LDG.E.LTC128B R224, desc[UR10][R118.64+0x220] ;  /* 0x0002200a76e07981 */ /* 0x000164000c1e1920 */
.L_x_218:
[----:B------:R-:W-:Y:S05]  /*7610*/  BSYNC B1 ;  /* 0x0000000000017941 */ /* 0x000fea0003800000 */
.L_x_217:
[----:B0----5:R-:W-:Y:S01]  /*7620*/  FMUL R5, R224, R15 ;  /* 0x0000000fe0057220 */ /* 0x021fe20000400000 */
[----:B------:R-:W-:Y:S01]  /*7630*/  ISETP.GT.AND P5, PT, R12, 0x41, P2 ;  /* 0x000000410c00780c */ /* 0x000fe200017a4270 */
[----:B------:R-:W-:Y:S02]  /*7640*/  BSSY B1, `(.L_x_219) ;  /* 0x0000005000017945 */ /* 0x000fe40003800000 */
[----:B------:R-:W-:-:S05]  /*7650*/  FFMA R5, R58, R16, R5 ;  /* 0x000000103a057223 */ /* 0x000fca0000000005 */
[----:B------:R0:W-:Y:S05]  /*7660*/  @P3 STG.E desc[UR10][R192.64+0x220], R5 ;  /* 0x00022005c0003986 */ /* 0x0001ea000c10190a */
[----:B------:R-:W-:Y:S05]  /*7670*/  @!P5 BRA `(.L_x_220) ;  /* 0x000000000004d947 */ /* 0x000fea0003800000 */
[----:B------:R0:W5:Y:S02]  /*7680*/  LDG.E.LTC128B R224, desc[UR10][R120.64+0x220] ;  /* 0x0002200a78e07981 */ /* 0x000164000c1e1920 */
.L_x_220:
[----:B------:R-:W-:Y:S05]  /*7690*/  BSYNC B1 ;  /* 0x0000000000017941 */ /* 0x000fea0003800000 */
.L_x_219:
[----:B-----5:R-:W-:Y:S01]  /*76a0*/  FMUL R20, R224, R15 ;  /* 0x0000000fe0147220 */ /* 0x020fe20000400000 */
[----:B------:R-:W-:Y:S01]  /*76b0*/  ISETP.GT.AND P3, PT, R12, 0x48, P1 ;  /* 0x000000480c00780c */ /* 0x000fe20000f64270 */
[----:B------:R-:W-:Y:S02]  /*76c0*/  BSSY B1, `(.L_x_221) ;  /* 0x0000005000017945 */ /* 0x000fe40003800000 */
[----:B------:R-:W-:-:S05]  /*76d0*/  FFMA R59, R59, R16, R20 ;  /* 0x000000103b3b7223 */ /* 0x000fca0000000014 */
[----:B------:R0:W-:Y:S05]  /*76e0*/  @P5 STG.E desc[UR10][R190.64+0x220], R59 ;  /* 0x0002203bbe005986 */ /* 0x0001ea000c10190a */
[----:B------:R-:W-:Y:S05]  /*76f0*/  @!P3 BRA `(.L_x_222) ;  /* 0x000000000004b947 */ /* 0x000fea0003800000 */
[----:B------:R0:W5:Y:S02]  /*7700*/  LDG.E.LTC128B R224, desc[UR10][R194.64+0x200] ;  /* 0x0002000ac2e07981 */ /* 0x000164000c1e1920 */
.L_x_222:
[----:B------:R-:W-:Y:S05]  /*7710*/  BSYNC B1 ;  /* 0x0000000000017941 */ /* 0x000fea0003800000 */
.L_x_221:
[----:B0----5:R-:W-:Y:S01]  /*7720*/  FMUL R5, R224, R15 ;  /* 0x0000000fe0057220 */ /* 0x021fe20000400000 */
[----:B------:R-:W-:Y:S01]  /*7730*/  ISETP.GT.AND P5, PT, R12, 0x49, P1 ;  /* 0x000000490c00780c */ /* 0x000fe20000fa4270 */
[----:B------:R-:W-:Y:S02]  /*7740*/  BSSY B1, `(.L_x_223) ;  /* 0x0000005000017945 */ /* 0x000fe40003800000 */
[----:B------:R-:W-:-:S05]  /*7750*/  FFMA R5, R60, R16, R5 ;  /* 0x000000103c057223 */ /* 0x000fca0000000005 */
[----:B------:R0:W-:Y:S05]  /*7760*/  @P3 STG.E desc[UR10][R196.64+0x200], R5 ;  /* 0x00020005c4003986 */ /* 0x0001ea000c10190a */
[----:B------:R-:W-:Y:S05]  /*7770*/  @!P5 BRA `(.L_x_224) ;  /* 0x000000000004d947 */ /* 0x000fea0003800000 */
[----:B------:R0:W5:Y:S02]  /*7780*/  LDG.E.LTC128B R224, desc[UR10][R124.64+0x200] ;  /* 0x0002000a7ce07981 */ /* 0x000164000c1e1920 */
.L_x_224:
[----:B------:R-:W-:Y:S05]  /*7790*/  BSYNC B1 ;  /* 0x0000000000017941 */ /* 0x000fea0003800000 */
.L_x_223:
[----:B-----5:R-:W-:Y:S01]  /*77a0*/  FMUL R20, R224, R15 ;  /* 0x0000000fe0147220 */ /* 0x020fe20000400000 */
[----:B------:R-:W-:Y:S01]  /*77b0*/  ISETP.GT.AND P3, PT, R12, 0x48, P2 ;  /* 0x000000480c00780c */ /* 0x000fe20001764270 */
[----:B------:R-:W-:Y:S02]  /*77c0*/  BSSY B1, `(.L_x_225) ;  /* 0x0000005000017945 */ /* 0x000fe40003800000 */
[----:B------:R-:W-:-:S05]  /*77d0*/  FFMA R61, R61, R16, R20 ;  /* 0x000000103d3d7223 */ /* 0x000fca0000000014 */
[----:B------:R0:W-:Y:S05]  /*77e0*/  @P5 STG.E desc[UR10][R122.64+0x200], R61 ;  /* 0x0002003d7a005986 */ /* 0x0001ea000c10190a */
[----:B------:R-:W-:Y:S05]  /*77f0*/  @!P3 BRA `(.L_x_226) ;  /* 0x000000000004b947 */ /* 0x000fea0003800000 */
[----:B------:R0:W5:Y:S02]  /*7800*/  LDG.E.LTC128B R224, desc[UR10][R194.64+0x220] ;  /* 0x0002200ac2e07981 */ /* 0x000164000c1e1920 */
.L_x_226:
[----:B------:R-:W-:Y:S05]  /*7810*/  BSYNC B1 ;  /* 0x0000000000017941 */ /* 0x000fea0003800000 */
.L_x_225:
[----:B0----5:R-:W-:Y:S01]  /*7820*/  FMUL R5, R224, R15 ;  /* 0x0000000fe0057220 */ /* 0x021fe20000400000 */
[----:B------:R-:W-:Y:S01]  /*7830*/  ISETP.GT.AND P5, PT, R12, 0x49, P2 ;  /* 0x000000490c00780c */ /* 0x000fe200017a4270 */
[----:B------:R-:W-:Y:S02]  /*7840*/  BSSY B1, `(.L_x_227) ;  /* 0x0000005000017945 */ /* 0x000fe40003800000 */
[----:B------:R-:W-:-:S05]  /*7850*/  FFMA R5, R62, R16, R5 ;  /* 0x000000103e057223 */ /* 0x000fca0000000005 */
[----:B------:R0:W-:Y:S05]  /*7860*/  @P3 STG.E desc[UR10][R196.64+0x220], R5 ;  /* 0x00022005c4003986 */ /* 0x0001ea000c10190a */
[----:B------:R-:W-:Y:S05]  /*7870*/  @!P5 BRA `(.L_x_228) ;  /* 0x000000000004d947 */ /* 0x000fea0003800000 */
[----:B------:R0:W5:Y:S02]  /*7880*/  LDG.E.LTC128B R224, desc[UR10][R124.64+0x220] ;  /* 0x0002200a7ce07981 */ /* 0x000164000c1e1920 */
.L_x_228:
[----:B------:R-:W-:Y:S05]  /*7890*/  BSYNC B1 ;  /* 0x0000000000017941 */ /* 0x000fea0003800000 */
.L_x_227:
[----:B-----5:R-:W-:Y:S01]  /*78a0*/  FMUL R20, R224, R15 ;  /* 0x0000000fe0147220 */ /* 0x020fe20000400000 */
[----:B------:R-:W-:Y:S01]  /*78b0*/  ISETP.GT.AND P3, PT, R12, 0x50, P1 ;  /* 0x000000500c00780c */ /* 0x000fe20000f64270 */
[----:B------:R-:W-:Y:S02]  /*78c0*/  BSSY B1, `(.L_x_229) ;  /* 0x0000005000017945 */ /* 0x000fe40003800000 */
[----:B------:R-:W-:-:S05]  /*78d0*/  FFMA R63, R63, R16, R20 ;  /* 0x000000103f3f7223 */ /* 0x000fca0000000014 */
[----:B------:R0:W-:Y:S05]  /*78e0*/  @P5 STG.E desc[UR10][R122.64+0x220], R63 ;  /* 0x0002203f7a005986 */ /* 0x0001ea000c10190a */
[----:B------:R-:W-:Y:S05]  /*78f0*/  @!P3 BRA `(.L_x_230) ;  /* 0x000000000004b947 */ /* 0x000fea0003800000 */
[----:B------:R0:W5:Y:S02]  /*7900*/  LDG.E.LTC128B R224, desc[UR10][R198.64+0x200] ;  /* 0x0002000ac6e07981 */ /* 0x000164000c1e1920 */
.L_x_230:
[----:B------:R-:W-:Y:S05]  /*7910*/  BSYNC B1 ;  /* 0x0000000000017941 */ /* 0x000fea0003800000 */
.L_x_229:
[----:B0----5:R-:W-:Y:S01]  /*7920*/  FMUL R5, R224, R15 ;  /* 0x0000000fe0057220 */ /* 0x021fe20000400000 */
[----:B------:R-:W-:Y:S01]  /*7930*/  ISETP.GT.AND P5, PT, R12, 0x51, P1 ;  /* 0x000000510c00780c */ /* 0x000fe20000fa4270 */
[----:B------:R-:W-:Y:S02]  /*7940*/  BSSY B1, `(.L_x_231) ;  /* 0x0000005000017945 */ /* 0x000fe40003800000 */
[----:B------:R-:W-:-:S05]  /*7950*/  FFMA R5, R64, R16, R5 ;  /* 0x0000001040057223 */ /* 0x000fca0000000005 */
[----:B------:R0:W-:Y:S05]  /*7960*/  @P3 STG.E desc[UR10][R200.64+0x200], R5 ;  /* 0x00020005c8003986 */ /* 0x0001ea000c10190a */
[----:B------:R-:W-:Y:S05]  /*7970*/  @!P5 BRA `(.L_x_232) ;  /* 0x000000000004d947 */ /* 0x000fea0003800000 */
[----:B------:R0:W5:Y:S02]  /*7980*/  LDG.E.LTC128B R224, desc[UR10][R128.64+0x200] ;  /* 0x0002000a80e07981 */ /* 0x000164000c1e1920 */
.L_x_232:
[----:B------:R-:W-:Y:S05]  /*7990*/  BSYNC B1 ;  /* 0x0000000000017941 */ /* 0x000fea0003800000 */
.L_x_231:
[----:B-----5:R-:W-:Y:S01]  /*79a0*/  FMUL R20, R224, R15 ;  /* 0x0000000fe0147220 */ /* 0x020fe20000400000 */
[----:B------:R-:W-:Y:S01]  /*79b0*/  ISETP.GT.AND P3, PT, R12, 0x50, P2 ;  /* 0x000000500c00780c */ /* 0x000fe20001764270 */
[----:B------:R-:W-:Y:S02]  /*79c0*/  BSSY B1, `(.L_x_233) ;  /* 0x0000005000017945 */ /* 0x000fe40003800000 */
[----:B------:R-:W-:-:S05]  /*79d0*/  FFMA R65, R65, R16, R20 ;  /* 0x0000001041417223 */ /* 0x000fca0000000014 */
[----:B------:R0:W-:Y:S05]  /*79e0*/  @P5 STG.E desc[UR10][R126.64+0x200], R65 ;  /* 0x000200417e005986 */ /* 0x0001ea000c10190a */
[----:B------:R-:W-:Y:S05]  /*79f0*/  @!P3 BRA `(.L_x_234) ;  /* 0x000000000004b947 */ /* 0x000fea0003800000 */
[----:B------:R0:W5:Y:S02]  /*7a00*/  LDG.E.LTC128B R224, desc[UR10][R198.64+0x220] ;  /* 0x0002200ac6e07981 */ /* 0x000164000c1e1920 */
.L_x_234:
[----:B------:R-:W-:Y:S05]  /*7a10*/  BSYNC B1 ;  /* 0x0000000000017941 */ /* 0x000fea0003800000 */
.L_x_233:
[----:B0----5:R-:W-:Y:S01]  /*7a20*/  FMUL R5, R224, R15 ;  /* 0x0000000fe0057220 */ /* 0x021fe20000400000 */
[----:B------:R-:W-:Y:S01]  /*7a30*/  ISETP.GT.AND P5, PT, R12, 0x51, P2 ;  /* 0x000000510c00780c */ /* 0x000fe200017a4270 */
[----:B------:R-:W-:Y:S02]  /*7a40*/  BSSY B1, `(.L_x_235) ;  /* 0x0000005000017945 */ /* 0x000fe40003800000 */
[----:B------:R-:W-:-:S05]  /*7a50*/  FFMA R5, R66, R16, R5 ;  /* 0x0000001042057223 */ /* 0x000fca0000000005 */
[----:B------:R0:W-:Y:S05]  /*7a60*/  @P3 STG.E desc[UR10][R200.64+0x220], R5 ;  /* 0x00022005c8003986 */ /* 0x0001ea000c10190a */
[----:B------:R-:W-:Y:S05]  /*7a70*/  @!P5 BRA `(.L_x_236) ;  /* 0x000000000004d947 */ /* 0x000fea0003800000 */
[----:B------:R0:W5:Y:S02]  /*7a80*/  LDG.E.LTC128B R224, desc[UR10][R128.64+0x220] ;  /* 0x0002200a80e07981 */ /* 0x000164000c1e1920 */
.L_x_236:
[----:B------:R-:W-:Y:S05]  /*7a90*/  BSYNC B1 ;  /* 0x0000000000017941 */ /* 0x000fea0003800000 */
.L_x_235:
[----:B-----5:R-:W-:Y:S01]  /*7aa0*/  FMUL R20, R224, R15 ;  /* 0x0000000fe0147220 */ /* 0x020fe20000400000 */
[----:B------:R-:W-:Y:S01]  /*7ab0*/  ISETP.GT.AND P3, PT, R12, 0x58, P1 ;  /* 0x000000580c00780c */ /* 0x000fe20000f64270 */
[----:B------:R-:W-:Y:S02]  /*7ac0*/  BSSY B1, `(.L_x_237) ;  /* 0x0000005000017945 */ /* 0x000fe40003800000 */
[----:B------:R-:W-:-:S05]  /*7ad0*/  FFMA R67, R67, R16, R20 ;  /* 0x0000001043437223 */ /* 0x000fca0000000014 */
[----:B------:R0:W-:Y:S05]  /*7ae0*/  @P5 STG.E desc[UR10][R126.64+0x220], R67 ;  /* 0x000220437e005986 */ /* 0x0001ea000c10190a */
[----:B------:R-:W-:Y:S05]  /*7af0*/  @!P3 BRA `(.L_x_238) ;  /* 0x000000000004b947 */ /* 0x000fea0003800000 */
[----:B------:R0:W5:Y:S02]  /*7b00*/  LDG.E.LTC128B R224, desc[UR10][R202.64+0x200] ;  /* 0x0002000acae07981 */ /* 0x000164000c1e1920 */
.L_x_238:
[----:B------:R-:W-:Y:S05]  /*7b10*/  BSYNC B1 ;  /* 0x0000000000017941 */ /* 0x000fea0003800000 */
.L_x_237:
[----:B0----5:R-:W-:Y:S01]  /*7b20*/  FMUL R5, R224, R15 ;  /* 0x0000000fe0057220 */ /* 0x021fe20000400000 */
[----:B------:R-:W-:Y:S01]  /*7b30*/  ISETP.GT.AND P5, PT, R12, 0x59, P1 ;  /* 0x000000590c00780c */ /* 0x000fe20000fa4270 */
[----:B------:R-:W-:Y:S02]  /*7b40*/  BSSY B1, `(.L_x_239) ;  /* 0x0000005000017945 */ /* 0x000fe40003800000 */
[----:B------:R-:W-:-:S05]  /*7b50*/  FFMA R5, R68, R16, R5 ;  /* 0x0000001044057223 */ /* 0x000fca0000000005 */
[----:B------:R0:W-:Y:S05]  /*7b60*/  @P3 STG.E desc[UR10][R204.64+0x200], R5 ;  /* 0x00020005cc003986 */ /* 0x0001ea000c10190a */
[----:B------:R-:W-:Y:S05]  /*7b70*/  @!P5 BRA `(.L_x_240) ;  /* 0x000000000004d947 */ /* 0x000fea0003800000 */
[----:B------:R0:W5:Y:S02]  /*7b80*/  LDG.E.LTC128B R224, desc[UR10][R132.64+0x200] ;  /* 0x0002000a84e07981 */ /* 0x000164000c1e1920 */
.L_x_240:
[----:B------:R-:W-:Y:S05]  /*7b90*/  BSYNC B1 ;  /* 0x0000000000017941 */ /* 0x000fea0003800000 */
.L_x_239:
[----:B-----5:R-:W-:Y:S01]  /*7ba0*/  FMUL R20, R224, R15 ;  /* 0x0000000fe0147220 */ /* 0x020fe20000400000 */
[----:B------:R-:W-:Y:S01]  /*7bb0*/  ISETP.GT.AND P3, PT, R12, 0x58, P2 ;  /* 0x000000580c00780c */ /* 0x000fe20001764270 */
[----:B------:R-:W-:Y:S02]  /*7bc0*/  BSSY B1, `(.L_x_241) ;  /* 0x0000005000017945 */ /* 0x000fe40003800000 */
[----:B------:R-:W-:-:S05]  /*7bd0*/  FFMA R69, R69, R16, R20 ;  /* 0x0000001045457223 */ /* 0x000fca0000000014 */
[----:B------:R0:W-:Y:S05]  /*7be0*/  @P5 STG.E desc[UR10][R130.64+0x200], R69 ;  /* 0x0002004582005986 */ /* 0x0001ea000c10190a */
[----:B------:R-:W-:Y:S05]  /*7bf0*/  @!P3 BRA `(.L_x_242) ;  /* 0x000000000004b947 */ /* 0x000fea0003800000 */
[----:B------:R0:W5:Y:S02]  /*7c00*/  LDG.E.LTC128B R224, desc[UR10][R202.64+0x220] ;  /* 0x0002200acae07981 */ /* 0x000164000c1e1920 */
.L_x_242:
[----:B------:R-:W-:Y:S05]  /*7c10*/  BSYNC B1 ;  /* 0x0000000000017941 */ /* 0x000fea0003800000 */
.L_x_241:
[----:B0----5:R-:W-:Y:S01]  /*7c20*/  FMUL R5, R224, R15 ;  /* 0x0000000fe0057220 */ /* 0x021fe20000400000 */
[----:B------:R-:W-:Y:S01]  /*7c30*/  ISETP.GT.AND P5, PT, R12, 0x59, P2 ;  /* 0x000000590c00780c */ /* 0x000fe200017a4270 */
[----:B------:R-:W-:Y:S02]  /*7c40*/  BSSY B1, `(.L_x_243) ;  /* 0x0000005000017945 */ /* 0x000fe40003800000 */
[----:B------:R-:W-:-:S05]  /*7c50*/  FFMA R5, R70, R16, R5 ;  /* 0x0000001046057223 */ /* 0x000fca0000000005 */
[----:B------:R0:W-:Y:S05]  /*7c60*/  @P3 STG.E desc[UR10][R204.64+0x220], R5 ;  /* 0x00022005cc003986 */ /* 0x0001ea000c10190a */
[----:B------:R-:W-:Y:S05]  /*7c70*/  @!P5 BRA `(.L_x_244) ;  /* 0x000000000004d947 */ /* 0x000fea0003800000 */
[----:B------:R0:W5:Y:S02]  /*7c80*/  LDG.E.LTC128B R224, desc[UR10][R132.64+0x220] ;  /* 0x0002200a84e07981 */ /* 0x000164000c1e1920 */
.L_x_244:
[----:B------:R-:W-:Y:S05]  /*7c90*/  BSYNC B1 ;  /* 0x0000000000017941 */ /* 0x000fea0003800000 */
.L_x_243:
[----:B-----5:R-:W-:Y:S01]  /*7ca0*/  FMUL R20, R224, R15 ;  /* 0x0000000fe0147220 */ /* 0x020fe20000400000 */
[----:B------:R-:W-:Y:S01]  /*7cb0*/  ISETP.GT.AND P3, PT, R12, 0x60, P1 ;  /* 0x000000600c00780c */ /* 0x000fe20000f64270 */
[----:B------:R-:W-:Y:S02]  /*7cc0*/  BSSY B1, `(.L_x_245) ;  /* 0x0000005000017945 */ /* 0x000fe40003800000 */
[----:B------:R-:W-:-:S05]  /*7cd0*/  FFMA R71, R71, R16, R20 ;  /* 0x0000001047477223 */ /* 0x000fca0000000014 */
[----:B------:R0:W-:Y:S05]  /*7ce0*/  @P5 STG.E desc[UR10][R130.64+0x220], R71 ;  /* 0x0002204782005986 */ /* 0x0001ea000c10190a */
[----:B------:R-:W-:Y:S05]  /*7cf0*/  @!P3 BRA `(.L_x_246) ;  /* 0x000000000004b947 */ /* 0x000fea0003800000 */
[----:B------:R0:W5:Y:S02]  /*7d00*/  LDG.E.LTC128B R224, desc[UR10][R206.64+0x200] ;  /* 0x0002000acee07981 */ /* 0x000164000c1e1920 */
.L_x_246:
[----:B------:R-:W-:Y:S05]  /*7d10*/  BSYNC B1 ;  /* 0x0000000000017941 */ /* 0x000fea0003800000 */
.L_x_245:
[----:B0----5:R-:W-:Y:S01]  /*7d20*/  FMUL R5, R224, R15 ;  /* 0x0000000fe0057220 */ /* 0x021fe20000400000 */
[----:B------:R-:W-:Y:S01]  /*7d30*/  ISETP.GT.AND P5, PT, R12, 0x61, P1 ;  /* 0x000000610c00780c */ /* 0x000fe20000fa4270 */
[----:B------:R-:W-:Y:S02]  /*7d40*/  BSSY B1, `(.L_x_247) ;  /* 0x0000005000017945 */ /* 0x000fe40003800000 */
[----:B------:R-:W-:-:S05]  /*7d50*/  FFMA R5, R72, R16, R5 ;  /* 0x0000001048057223 */ /* 0x000fca0000000005 */
[----:B------:R0:W-:Y:S05]  /*7d60*/  @P3 STG.E desc[UR10][R208.64+0x200], R5 ;  /* 0x00020005d0003986 */ /* 0x0001ea000c10190a */
[----:B------:R-:W-:Y:S05]  /*7d70*/  @!P5 BRA `(.L_x_248) ;  /* 0x000000000004d947 */ /* 0x000fea0003800000 */
[----:B------:R0:W5:Y:S02]  /*7d80*/  LDG.E.LTC128B R224, desc[UR10][R136.64+0x200] ;  /* 0x0002000a88e07981 */ /* 0x000164000c1e1920 */
.L_x_248:
[----:B------:R-:W-:Y:S05]  /*7d90*/  BSYNC B1 ;  /* 0x0000000000017941 */ /* 0x000fea0003800000 */
.L_x_247:
[----:B-----5:R-:W-:Y:S01]  /*7da0*/  FMUL R20, R224, R15 ;  /* 0x0000000fe0147220 */ /* 0x020fe20000400000 */
[----:B------:R-:W-:Y:S01]  /*7db0*/  ISETP.GT.AND P3, PT, R12, 0x60, P2 ;  /* 0x000000600c00780c */ /* 0x000fe20001764270 */
[----:B------:R-:W-:Y:S02]  /*7dc0*/  BSSY B1, `(.L_x_249) ;  /* 0x0000005000017945 */ /* 0x000fe40003800000 */
[----:B------:R-:W-:-:S05]  /*7dd0*/  FFMA R73, R73, R16, R20 ;  /* 0x0000001049497223 */ /* 0x000fca0000000014 */
[----:B------:R0:W-:Y:S05]  /*7de0*/  @P5 STG.E desc[UR10][R134.64+0x200], R73 ;  /* 0x0002004986005986 */ /* 0x0001ea000c10190a */
[----:B------:R-:W-:Y:S05]  /*7df0*/  @!P3 BRA `(.L_x_250) ;  /* 0x000000000004b947 */ /* 0x000fea0003800000 */
[----:B------:R0:W5:Y:S02]  /*7e00*/  LDG.E.LTC128B R224, desc[UR10][R206.64+0x220] ;  /* 0x0002200acee07981 */ /* 0x000164000c1e1920 */
.L_x_250:
[----:B------:R-:W-:Y:S05]  /*7e10*/  BSYNC B1 ;  /* 0x0000000000017941 */ /* 0x000fea0003800000 */
.L_x_249:
[----:B0----5:R-:W-:Y:S01]  /*7e20*/  FMUL R5, R224, R15 ;  /* 0x0000000fe0057220 */ /* 0x021fe20000400000 */
[----:B------:R-:W-:Y:S01]  /*7e30*/  ISETP.GT.AND P5, PT, R12, 0x61, P2 ;  /* 0x000000610c00780c */ /* 0x000fe200017a4270 */
[----:B------:R-:W-:Y:S02]  /*7e40*/  BSSY B1, `(.L_x_251) ;  /* 0x0000005000017945 */ /* 0x000fe40003800000 */
[----:B------:R-:W-:-:S05]  /*7e50*/  FFMA R5, R74, R16, R5 ;  /* 0x000000104a057223 */ /* 0x000fca0000000005 */
[----:B------:R0:W-:Y:S05]  /*7e60*/  @P3 STG.E desc[UR10][R208.64+0x220], R5 ;  /* 0x00022005d0003986 */ /* 0x0001ea000c10190a */
[----:B------:R-:W-:Y:S05]  /*7e70*/  @!P5 BRA `(.L_x_252) ;  /* 0x000000000004d947 */ /* 0x000fea0003800000 */
[----:B------:R0:W5:Y:S02]  /*7e80*/  LDG.E.LTC128B R224, desc[UR10][R136.64+0x220] ;  /* 0x0002200a88e07981 */ /* 0x000164000c1e1920 */
.L_x_252:
[----:B------:R-:W-:Y:S05]  /*7e90*/  BSYNC B1 ;  /* 0x0000000000017941 */ /* 0x000fea0003800000 */
.L_x_251:
[----:B-----5:R-:W-:Y:S01]  /*7ea0*/  FMUL R20, R224, R15 ;  /* 0x0000000fe0147220 */ /* 0x020fe20000400000 */
[----:B------:R-:W-:Y:S01]  /*7eb0*/  ISETP.GT.AND P3, PT, R12, 0x68, P1 ;  /* 0x000000680c00780c */ /* 0x000fe20000f64270 */
[----:B------:R-:W-:Y:S02]  /*7ec0*/  BSSY B1, `(.L_x_253) ;  /* 0x0000005000017945 */ /* 0x000fe40003800000 */
[----:B------:R-:W-:-:S05]  /*7ed0*/  FFMA R75, R75, R16, R20 ;  /* 0x000000104b4b7223 */ /* 0x000fca0000000014 */
[----:B------:R0:W-:Y:S05]  /*7ee0*/  @P5 STG.E desc[UR10][R134.64+0x220], R75 ;  /* 0x0002204b86005986 */ /* 0x0001ea000c10190a */
[----:B------:R-:W-:Y:S05]  /*7ef0*/  @!P3 BRA `(.L_x_254) ;  /* 0x000000000004b947 */ /* 0x000fea0003800000 */
[----:B------:R0:W5:Y:S02]  /*7f00*/  LDG.E.LTC128B R224, desc[UR10][R138.64+0x200] ;  /* 0x0002000a8ae07981 */ /* 0x000164000c1e1920 */
.L_x_254:
[----:B------:R-:W-:Y:S05]  /*7f10*/  BSYNC B1 ;  /* 0x0000000000017941 */ /* 0x000fea0003800000 */
.L_x_253:
[----:B0----5:R-:W-:Y:S01]  /*7f20*/  FMUL R5, R224, R15 ;  /* 0x0000000fe0057220 */ /* 0x021fe20000400000 */
[----:B------:R-:W-:Y:S01]  /*7f30*/  ISETP.GT.AND P5, PT, R12, 0x69, P1 ;  /* 0x000000690c00780c */ /* 0x000fe20000fa4270 */
[----:B------:R-:W-:Y:S02]  /*7f40*/  BSSY B1, `(.L_x_255) ;  /* 0x0000005000017945 */ /* 0x000fe40003800000 */
[----:B------:R-:W-:-:S05]  /*7f50*/  FFMA R5, R76, R16, R5 ;  /* 0x000000104c057223 */ /* 0x000fca0000000005 */
[----:B------:R0:W-:Y:S05]  /*7f60*/  @P3 STG.E desc[UR10][R210.64+0x200], R5 ;  /* 0x00020005d2003986 */ /* 0x0001ea000c10190a */
[----:B------:R-:W-:Y:S05]  /*7f70*/  @!P5 BRA `(.L_x_256) ;  /* 0x000000000004d947 */ /* 0x000fea0003800000 */
[----:B------:R0:W5:Y:S02]  /*7f80*/  LDG.E.LTC128B R224, desc[UR10][R214.64+0x200] ;  /* 0x0002000ad6e07981 */ /* 0x000164000c1e1920 */
.L_x_256:
[----:B------:R-:W-:Y:S05]  /*7f90*/  BSYNC B1 ;  /* 0x0000000000017941 */ /* 0x000fea0003800000 */
.L_x_255:
[----:B-----5:R-:W-:Y:S01]  /*7fa0*/  FMUL R20, R224, R15 ;  /* 0x0000000fe0147220 */ /* 0x020fe20000400000 */
[----:B------:R-:W-:Y:S01]  /*7fb0*/  ISETP.GT.AND P3, PT, R12, 0x68, P2 ;  /* 0x000000680c00780c */ /* 0x000fe20001764270 */
[----:B------:R-:W-:Y:S02]  /*7fc0*/  BSSY B1, `(.L_x_257) ;  /* 0x0000005000017945 */ /* 0x000fe40003800000 */
[----:B------:R-:W-:-:S05]  /*7fd0*/  FFMA R77, R77, R16, R20 ;  /* 0x000000104d4d7223 */ /* 0x000fca0000000014 */
[----:B------:R0:W-:Y:S05]  /*7fe0*/  @P5 STG.E desc[UR10][R140.64+0x200], R77 ;  /* 0x0002004d8c005986 */ /* 0x0001ea000c10190a */
[----:B------:R-:W-:Y:S05]  /*7ff0*/  @!P3 BRA `(.L_x_258) ;  /* 0x000000000004b947 */ /* 0x000fea0003800000 */
[----:B------:R0:W5:Y:S02]  /*8000*/  LDG.E.LTC128B R224, desc[UR10][R138.64+0x220] ;  /* 0x0002200a8ae07981 */ /* 0x000164000c1e1920 */
.L_x_258:
[----:B------:R-:W-:Y:S05]  /*8010*/  BSYNC B1 ;  /* 0x0000000000017941 */ /* 0x000fea0003800000 */
.L_x_257:
[----:B0----5:R-:W-:Y:S01]  /*8020*/  FMUL R5, R224, R15 ;  /* 0x0000000fe0057220 */ /* 0x021fe20000400000 */
[----:B------:R-:W-:Y:S01]  /*8030*/  ISETP.GT.AND P5, PT, R12, 0x69, P2 ;  /* 0x000000690c00780c */ /* 0x000fe200017a4270 */
[----:B------:R-:W-:Y:S02]  /*8040*/  BSSY B1, `(.L_x_259) ;  /* 0x0000005000017945 */ /* 0x000fe40003800000 */
[----:B------:R-:W-:-:S05]  /*8050*/  FFMA R5, R78, R16, R5 ;  /* 0x000000104e057223 */ /* 0x000fca0000000005 */
[----:B------:R0:W-:Y:S05]  /*8060*/  @P3 STG.E desc[UR10][R210.64+0x220], R5 ;  /* 0x00022005d2003986 */ /* 0x0001ea000c10190a */
[----:B------:R-:W-:Y:S05]  /*8070*/  @!P5 BRA `(.L_x_260) ;  /* 0x000000000004d947 */ /* 0x000fea0003800000 */
[----:B------:R0:W5:Y:S02]  /*8080*/  LDG.E.LTC128B R224, desc[UR10][R214.64+0x220] ;  /* 0x0002200ad6e07981 */ /* 0x000164000c1e1920 */
.L_x_260:
[----:B------:R-:W-:Y:S05]  /*8090*/  BSYNC B1 ;  /* 0x0000000000017941 */ /* 0x000fea0003800000 */
.L_x_259:
[----:B-----5:R-:W-:Y:S01]  /*80a0*/  FMUL R20, R224, R15 ;  /* 0x0000000fe0147220 */ /* 0x020fe20000400000 */
[----:B------:R-:W-:Y:S01]  /*80b0*/  ISETP.GT.AND P3, PT, R12, 0x70, P1 ;  /* 0x000000700c00780c */ /* 0x000fe20000f64270 */
[----:B------:R-:W-:Y:S02]  /*80c0*/  BSSY B1, `(.L_x_261) ;  /* 0x0000005000017945 */ /* 0x000fe40003800000 */
[----:B------:R-:W-:-:S05]  /*80d0*/  FFMA R79, R79, R16, R20 ;  /* 0x000000104f4f7223 */ /* 0x000fca0000000014 */
[----:B------:R0:W-:Y:S05]  /*80e0*/  @P5 STG.E desc[UR10][R140.64+0x220], R79 ;  /* 0x0002204f8c005986 */ /* 0x0001ea000c10190a */
[----:B------:R-:W-:Y:S05]  /*80f0*/  @!P3 BRA `(.L_x_262) ;  /* 0x000000000004b947 */ /* 0x000fea0003800000 */
[----:B------:R0:W5:Y:S02]  /*8100*/  LDG.E.LTC128B R224, desc[UR10][R142.64+0x200] ;  /* 0x0002000a8ee07981 */ /* 0x000164000c1e1920 */
.L_x_262:
[----:B------:R-:W-:Y:S05]  /*8110*/  BSYNC B1 ;  /* 0x0000000000017941 */ /* 0x000fea0003800000 */
.L_x_261:
[----:B0----5:R-:W-:Y:S01]  /*8120*/  FMUL R5, R224, R15 ;  /* 0x0000000fe0057220 */ /* 0x021fe20000400000 */
[----:B------:R-:W-:Y:S01]  /*8130*/  ISETP.GT.AND P5, PT, R12, 0x71, P1 ;  /* 0x000000710c00780c */ /* 0x000fe20000fa4270 */
[----:B------:R-:W-:Y:S02]  /*8140*/  BSSY B1, `(.L_x_263) ;  /* 0x0000005000017945 */ /* 0x000fe40003800000 */
[----:B------:R-:W-:-:S05]  /*8150*/  FFMA R5, R80, R16, R5 ;  /* 0x0000001050057223 */ /* 0x000fca0000000005 */
[----:B------:R0:W-:Y:S05]  /*8160*/  @P3 STG.E desc[UR10][R216.64+0x200], R5 ;  /* 0x00020005d8003986 */ /* 0x0001ea000c10190a */
[----:B------:R-:W-:Y:S05]  /*8170*/  @!P5 BRA `(.L_x_264) ;  /* 0x000000000004d947 */ /* 0x000fea0003800000 */
[----:B------:R0:W5:Y:S02]  /*8180*/  LDG.E.LTC128B R224, desc[UR10][R212.64+0x200] ;  /* 0x0002000ad4e07981 */ /* 0x000164000c1e1920 */
.L_x_264:
[----:B------:R-:W-:Y:S05]  /*8190*/  BSYNC B1 ;  /* 0x0000000000017941 */ /* 0x000fea0003800000 */
.L_x_263:
[----:B-----5:R-:W-:Y:S01]  /*81a0*/  FMUL R20, R224, R15 ;  /* 0x0000000fe0147220 */ /* 0x020fe20000400000 */
[----:B------:R-:W-:Y:S01]  /*81b0*/  ISETP.GT.AND P3, PT, R12, 0x70, P2 ;  /* 0x000000700c00780c */ /* 0x000fe20001764270 */
[----:B------:R-:W-:Y:S02]  /*81c0*/  BSSY B1, `(.L_x_265) ;  /* 0x0000005000017945 */ /* 0x000fe40003800000 */
[----:B------:R-:W-:-:S05]  /*81d0*/  FFMA R81, R81, R16, R20 ;  /* 0x0000001051517223 */ /* 0x000fca0000000014 */
[----:B------:R0:W-:Y:S05]  /*81e0*/  @P5 STG.E desc[UR10][R144.64+0x200], R81 ;  /* 0x0002005190005986 */ /* 0x0001ea000c10190a */
[----:B------:R-:W-:Y:S05]  /*81f0*/  @!P3 BRA `(.L_x_266) ;  /* 0x000000000004b947 */ /* 0x000fea0003800000 */
[----:B------:R0:W5:Y:S02]  /*8200*/  LDG.E.LTC128B R224, desc[UR10][R142.64+0x220] ;  /* 0x0002200a8ee07981 */ /* 0x000164000c1e1920 */
.L_x_266:
[----:B------:R-:W-:Y:S05]  /*8210*/  BSYNC B1 ;  /* 0x0000000000017941 */ /* 0x000fea0003800000 */
.L_x_265:
[----:B0----5:R-:W-:Y:S01]  /*8220*/  FMUL R5, R224, R15 ;  /* 0x0000000fe0057220 */ /* 0x021fe20000400000 */
[----:B------:R-:W-:Y:S01]  /*8230*/  ISETP.GT.AND P5, PT, R12, 0x71, P2 ;  /* 0x000000710c00780c */ /* 0x000fe200017a4270 */
[----:B------:R-:W-:Y:S02]  /*8240*/  BSSY B1, `(.L_x_267) ;  /* 0x0000005000017945 */ /* 0x000fe40003800000 */
[----:B------:R-:W-:-:S05]  /*8250*/  FFMA R5, R82, R16, R5 ;  /* 0x0000001052057223 */ /* 0x000fca0000000005 */
[----:B------:R0:W-:Y:S05]  /*8260*/  @P3 STG.E desc[UR10][R216.64+0x220], R5 ;  /* 0x00022005d8003986 */ /* 0x0001ea000c10190a */
[----:B------:R-:W-:Y:S05]  /*8270*/  @!P5 BRA `(.L_x_268) ;  /* 0x000000000004d947 */ /* 0x000fea0003800000 */
[----:B------:R0:W5:Y:S02]  /*8280*/  LDG.E.LTC128B R224, desc[UR10][R212.64+0x220] ;  /* 0x0002200ad4e07981 */ /* 0x000164000c1e1920 */
.L_x_268:
[----:B------:R-:W-:Y:S05]  /*8290*/  BSYNC B1 ;  /* 0x0000000000017941 */ /* 0x000fea0003800000 */
.L_x_267:
[----:B-----5:R-:W-:Y:S01]  /*82a0*/  FMUL R20, R224, R15 ;  /* 0x0000000fe0147220 */ /* 0x020fe20000400000 */
[----:B------:R-:W-:Y:S01]  /*82b0*/  ISETP.GT.AND P3, PT, R12, 0x78, P1 ;  /* 0x000000780c00780c */ /* 0x000fe20000f64270 */
[----:B------:R-:W-:Y:S02]  /*82c0*/  BSSY B1, `(.L_x_269) ;  /* 0x0000005000017945 */ /* 0x000fe40003800000 */
[----:B------:R-:W-:-:S05]  /*82d0*/  FFMA R83, R83, R16, R20 ;  /* 0x0000001053537223 */ /* 0x000fca0000000014 */
[----:B------:R0:W-:Y:S05]  /*82e0*/  @P5 STG.E desc[UR10][R144.64+0x220], R83 ;  /* 0x0002205390005986 */ /* 0x0001ea000c10190a */
[----:B------:R-:W-:Y:S05]  /*82f0*/  @!P3 BRA `(.L_x_270) ;  /* 0x000000000004b947 */ /* 0x000fea0003800000 */
[----:B------:R0:W5:Y:S02]  /*8300*/  LDG.E.LTC128B R224, desc[UR10][R148.64+0x200] ;  /* 0x0002000a94e07981 */ /* 0x000164000c1e1920 */
.L_x_270:
[----:B------:R-:W-:Y:S05]  /*8310*/  BSYNC B1 ;  /* 0x0000000000017941 */ /* 0x000fea0003800000 */
.L_x_269:
[----:B0----5:R-:W-:Y:S01]  /*8320*/  FMUL R5, R224, R15 ;  /* 0x0000000fe0057220 */ /* 0x021fe20000400000 */
[----:B------:R-:W-:Y:S01]  /*8330*/  ISETP.GT.AND P1, PT, R12, 0x79, P1 ;  /* 0x000000790c00780c */ /* 0x000fe20000f24270 */
[----:B------:R-:W-:Y:S02]  /*8340*/  BSSY B1, `(.L_x_271) ;  /* 0x0000005000017945 */ /* 0x000fe40003800000 */
[----:B------:R-:W-:-:S05]  /*8350*/  FFMA R5, R84, R16, R5 ;  /* 0x0000001054057223 */ /* 0x000fca0000000005 */
[----:B------:R0:W-:Y:S05]  /*8360*/  @P3 STG.E desc[UR10][R146.64+0x200], R5 ;  /* 0x0002000592003986 */ /* 0x0001ea000c10190a */
[----:B------:R-:W-:Y:S05]  /*8370*/  @!P1 BRA `(.L_x_272) ;  /* 0x0000000000049947 */ /* 0x000fea0003800000 */
[----:B------:R0:W5:Y:S02]  /*8380*/  LDG.E.LTC128B R224, desc[UR10][R8.64+0x200] ;  /* 0x0002000a08e07981 */ /* 0x000164000c1e1920 */
.L_x_272:
[----:B------:R-:W-:Y:S05]  /*8390*/  BSYNC B1 ;  /* 0x0000000000017941 */ /* 0x000fea0003800000 */
.L_x_271:
[----:B-----5:R-:W-:Y:S01]  /*83a0*/  FMUL R20, R224, R15 ;  /* 0x0000000fe0147220 */ /* 0x020fe20000400000 */
[----:B------:R-:W-:Y:S01]  /*83b0*/  ISETP.GT.AND P3, PT, R12, 0x78, P2 ;  /* 0x000000780c00780c */ /* 0x000fe20001764270 */
[----:B------:R-:W-:Y:S02]  /*83c0*/  BSSY B1, `(.L_x_273) ;  /* 0x0000005000017945 */ /* 0x000fe40003800000 */
[----:B------:R-:W-:-:S05]  /*83d0*/  FFMA R85, R85, R16, R20 ;  /* 0x0000001055557223 */ /* 0x000fca0000000014 */
[----:B------:R0:W-:Y:S05]  /*83e0*/  @P1 STG.E desc[UR10][R18.64+0x200], R85 ;  /* 0x0002005512001986 */ /* 0x0001ea000c10190a */
[----:B------:R-:W-:Y:S05]  /*83f0*/  @!P3 BRA `(.L_x_274) ;  /* 0x000000000004b947 */ /* 0x000fea0003800000 */
[----:B------:R0:W5:Y:S02]  /*8400*/  LDG.E.LTC128B R224, desc[UR10][R148.64+0x220] ;  /* 0x0002200a94e07981 */ /* 0x000164000c1e1920 */
.L_x_274:
[----:B------:R-:W-:Y:S05]  /*8410*/  BSYNC B1 ;  /* 0x0000000000017941 */ /* 0x000fea0003800000 */
.L_x_273:
[----:B0----5:R-:W-:Y:S01]  /*8420*/  FMUL R5, R224, R15 ;  /* 0x0000000fe0057220 */ /* 0x021fe20000400000 */
[----:B------:R-:W-:Y:S01]  /*8430*/  ISETP.GT.AND P2, PT, R12, 0x79, P2 ;  /* 0x000000790c00780c */ /* 0x000fe20001744270 */
[----:B------:R-:W-:Y:S02]  /*8440*/  BSSY B1, `(.L_x_275) ;  /* 0x0000005000017945 */ /* 0x000fe40003800000 */
[----:B------:R-:W-:-:S05]  /*8450*/  FFMA R5, R86, R16, R5 ;  /* 0x0000001056057223 */ /* 0x000fca0000000005 */
[----:B------:R0:W-:Y:S05]  /*8460*/  @P3 STG.E desc[UR10][R146.64+0x220], R5 ;  /* 0x0002200592003986 */ /* 0x0001ea000c10190a */
[----:B------:R-:W-:Y:S05]  /*8470*/  @!P2 BRA `(.L_x_276) ;  /* 0x000000000004a947 */ /* 0x000fea0003800000 */
[----:B------:R0:W5:Y:S02]  /*8480*/  LDG.E.LTC128B R224, desc[UR10][R8.64+0x220] ;  /* 0x0002200a08e07981 */ /* 0x000164000c1e1920 */
.L_x_276:
[----:B------:R-:W-:Y:S05]  /*8490*/  BSYNC B1 ;  /* 0x0000000000017941 */ /* 0x000fea0003800000 */
.L_x_275:
[----:B-----5:R-:W-:-:S04]  /*84a0*/  FMUL R224, R224, R15 ;  /* 0x0000000fe0e07220 */ /* 0x020fc80000400000 */
[----:B------:R-:W-:Y:S01]  /*84b0*/  FFMA R87, R87, R16, R224 ;  /* 0x0000001057577223 */ /* 0x000fe200000000e0 */
[----:B------:R-:W-:Y:S06]  /*84c0*/  @!P2 BRA `(.L_x_277) ;  /* 0x0000001c0020a947 */ /* 0x000fec0003800000 */
[----:B------:R0:W-:Y:S01]  /*84d0*/  STG.E desc[UR10][R18.64+0x220], R87 ;  /* 0x0002205712007986 */ /* 0x0001e2000c10190a */
[----:B------:R-:W-:Y:S05]  /*84e0*/  BRA `(.L_x_277) ;  /* 0x0000001c00187947 */ /* 0x000fea0003800000 */
.L_x_26:
[----:B------:R-:W-:Y:S01]  /*84f0*/  ULDC.64 UR8, c[0x0][0x6c0] ;  /* 0x0001b00000087ab9 */ /* 0x000fe20000000a00 */
[-C--:B--2---:R-:W-:Y:S01]  /*8500*/  FMUL R5, R88, R16.reuse ;  /* 0x0000001058057220 */ /* 0x084fe20000400000 */
[C---:B------:R-:W-:Y:S01]  /*8510*/  LEA R8, P1, R22.reuse, UR8, 0x2 ;  /* 0x0000000816087c11 */ /* 0x040fe2000f8210ff */
[-C--:B------:R-:W-:Y:S01]  /*8520*/  FMUL R89, R89, R16.reuse ;  /* 0x0000001059597220 */ /* 0x080fe20000400000 */
[----:B------:R-:W-:Y:S01]  /*8530*/  ISETP.GT.AND P3, PT, R13, 0x8, PT ;  /* 0x000000080d00780c */ /* 0x000fe20003f64270 */
[----:B------:R-:W-:Y:S01]  /*8540*/  IMAD R17, R167, 0x1c, RZ ;  /* 0x0000001ca7117824 */ /* 0x000fe200078e02ff */
[----:B------:R-:W-:Y:S01]  /*8550*/  LEA.HI.X R9, R22, UR9, R153, 0x2, P1 ;  /* 0x0000000916097c11 */ /* 0x000fe200088f1499 */
[-C--:B------:R-:W-:Y:S01]  /*8560*/  FMUL R11, R90, R16.reuse ;  /* 0x000000105a0b7220 */ /* 0x080fe20000400000 */
[----:B------:R-:W-:Y:S01]  /*8570*/  ISETP.GT.AND P1, PT, R12, 0x1, P2 ;  /* 0x000000010c00780c */ /* 0x000fe20001724270 */
[----:B------:R-:W-:Y:S01]  /*8580*/  FMUL R91, R91, R16 ;  /* 0x000000105b5b7220 */ /* 0x000fe20000400000 */
[----:B------:R-:W-:Y:S01]  /*8590*/  LEA R18, P6, R166, R8, 0x2 ;  /* 0x00000008a6127211 */ /* 0x000fe200078c10ff */
[----:B------:R0:W-:Y:S01]  /*85a0*/  @P5 STG.E desc[UR10][R8.64], R5 ;  /* 0x0000000508005986 */ /* 0x0001e2000c10190a */
[----:B------:R-:W-:Y:S01]  /*85b0*/  ISETP.GT.AND P5, PT, R12, RZ, P3 ;  /* 0x000000ff0c00720c */ /* 0x000fe20001fa4270 */
[-C--:B------:R-:W-:Y:S01]  /*85c0*/  FMUL R93, R93, R16.reuse ;  /* 0x000000105d5d7220 */ /* 0x080fe20000400000 */
[--C-:B------:R-:W-:Y:S01]  /*85d0*/  LEA.HI.X R19, R166, R9, R167.reuse, 0x2, P6 ;  /* 0x00000009a6137211 */ /* 0x100fe200030f14a7 */
[-C--:B------:R-:W-:Y:S01]  /*85e0*/  FMUL R95, R95, R16.reuse ;  /* 0x000000105f5f7220 */ /* 0x080fe20000400000 */
[----:B------:R-:W-:Y:S01]  /*85f0*/  ISETP.GT.AND P6, PT, R12, 0x1, P3 ;  /* 0x000000010c00780c */ /* 0x000fe20001fc4270 */
[----:B------:R-:W-:Y:S01]  /*8600*/  FMUL R97, R97, R16 ;  /* 0x0000001061617220 */ /* 0x000fe20000400000 */
[C---:B------:R-:W-:Y:S01]  /*8610*/  SHF.L.U64.HI R167, R166.reuse, 0x5, R167 ;  /* 0x00000005a6a77819 */ /* 0x040fe200000102a7 */
[----:B------:R-:W-:-:S04]  /*8620*/  IMAD.WIDE.U32 R20, R166, 0x1c, R18 ;  /* 0x0000001ca6147825 */ /* 0x000fc800078e0012 */
[-C--:B------:R-:W-:Y:S01]  /*8630*/  FMUL R99, R99, R16.reuse ;  /* 0x0000001063637220 */ /* 0x080fe20000400000 */
[----:B------:R-:W-:Y:S01]  /*8640*/  @P1 STG.E desc[UR10][R18.64], R89 ;  /* 0x0000005912001986 */ /* 0x000fe2000c10190a */
[----:B------:R-:W-:Y:S01]  /*8650*/  ISETP.GT.AND P1, PT, R12, 0x8, P2 ;  /* 0x000000080c00780c */ /* 0x000fe20001724270 */
[----:B------:R-:W-:Y:S02]  /*8660*/  IMAD.IADD R21, R17, 0x1, R21 ;  /* 0x0000000111157824 */ /* 0x000fe400078e0215 */
[-C--:B------:R-:W-:Y:S01]  /*8670*/  FMUL R17, R92, R16.reuse ;  /* 0x000000105c117220 */ /* 0x080fe20000400000 */
[----:B0-----:R-:W-:Y:S01]  /*8680*/  IMAD.SHL.U32 R5, R166, 0x20, RZ ;  /* 0x00000020a6057824 */ /* 0x001fe200078e00ff */
[----:B------:R0:W-:Y:S01]  /*8690*/  @P5 STG.E desc[UR10][R8.64+0x20], R11 ;  /* 0x0000200b08005986 */ /* 0x0001e2000c10190a */
[C---:B------:R-:W-:Y:S01]  /*86a0*/  ISETP.GT.AND P5, PT, R12.reuse, 0x9, P2 ;  /* 0x000000090c00780c */ /* 0x040fe200017a4270 */
[-C--:B------:R-:W-:Y:S01]  /*86b0*/  FMUL R101, R101, R16.reuse ;  /* 0x0000001065657220 */ /* 0x080fe20000400000 */
[----:B------:R-:W-:Y:S01]  /*86c0*/  FMUL R103, R103, R16 ;  /* 0x0000001067677220 */ /* 0x000fe20000400000 */
[----:B------:R-:W-:Y:S01]  /*86d0*/  @P6 STG.E desc[UR10][R18.64+0x20], R91 ;  /* 0x0000205b12006986 */ /* 0x000fe2000c10190a */
[----:B------:R-:W-:Y:S01]  /*86e0*/  IADD3 R22, P6, R5, R18, RZ ;  /* 0x0000001205167210 */ /* 0x000fe20007fde0ff */
[-C--:B------:R-:W-:Y:S01]  /*86f0*/  FMUL R105, R105, R16.reuse ;  /* 0x0000001069697220 */ /* 0x080fe20000400000 */
[-C--:B------:R-:W-:Y:S01]  /*8700*/  FMUL R107, R107, R16.reuse ;  /* 0x000000106b6b7220 */ /* 0x080fe20000400000 */
[-C--:B------:R-:W-:Y:S01]  /*8710*/  FMUL R109, R109, R16.reuse ;  /* 0x000000106d6d7220 */ /* 0x080fe20000400000 */
[----:B------:R1:W-:Y:S01]  /*8720*/  @P1 STG.E desc[UR10][R20.64], R17 ;  /* 0x0000001114001986 */ /* 0x0003e2000c10190a */
[C---:B------:R-:W-:Y:S01]  /*8730*/  ISETP.GT.AND P1, PT, R12.reuse, 0x8, P3 ;  /* 0x000000080c00780c */ /* 0x040fe20001f24270 */
[----:B------:R-:W-:Y:S01]  /*8740*/  IMAD.X R23, R167, 0x1, R19, P6 ;  /* 0x00000001a7177824 */ /* 0x000fe200030e0613 */
[----:B------:R-:W-:Y:S01]  /*8750*/  ISETP.GT.AND P6, PT, R12, 0x9, P3 ;  /* 0x000000090c00780c */ /* 0x000fe20001fc4270 */
[-C--:B0-----:R-:W-:Y:S01]  /*8760*/  FMUL R11, R94, R16.reuse ;  /* 0x000000105e0b7220 */ /* 0x081fe20000400000 */
[-C--:B------:R-:W-:Y:S01]  /*8770*/  FMUL R111, R111, R16.reuse ;  /* 0x000000106f6f7220 */ /* 0x080fe20000400000 */
[-C--:B------:R-:W-:Y:S01]  /*8780*/  FMUL R113, R113, R16.reuse ;  /* 0x0000001071717220 */ /* 0x080fe20000400000 */
[----:B------:R-:W-:Y:S01]  /*8790*/  @P5 STG.E desc[UR10][R22.64], R93 ;  /* 0x0000005d16005986 */ /* 0x000fe2000c10190a */
[----:B------:R-:W-:Y:S01]  /*87a0*/  ISETP.GT.AND P5, PT, R12, 0x10, P2 ;  /* 0x000000100c00780c */ /* 0x000fe200017a4270 */
[-C--:B------:R-:W-:Y:S01]  /*87b0*/  FMUL R115, R115, R16.reuse ;  /* 0x0000001073737220 */ /* 0x080fe20000400000 */
[-C--:B------:R-:W-:Y:S01]  /*87c0*/  FMUL R117, R117, R16.reuse ;  /* 0x0000001075757220 */ /* 0x080fe20000400000 */
[-C--:B------:R-:W-:Y:S01]  /*87d0*/  FMUL R119, R119, R16.reuse ;  /* 0x0000001077777220 */ /* 0x080fe20000400000 */
[-C--:B-1----:R-:W-:Y:S01]  /*87e0*/  FMUL R17, R96, R16.reuse ;  /* 0x0000001060117220 */ /* 0x082fe20000400000 */
[----:B------:R-:W-:Y:S01]  /*87f0*/  FMUL R121, R121, R16 ;  /* 0x0000001079797220 */ /* 0x000fe20000400000 */
[----:B------:R0:W-:Y:S01]  /*8800*/  @P1 STG.E desc[UR10][R20.64+0x20], R11 ;  /* 0x0000200b14001986 */ /* 0x0001e2000c10190a */
[----:B------:R-:W-:Y:S01]  /*8810*/  IADD3 R88, P1, R5, R20, RZ ;  /* 0x0000001405587210 */ /* 0x000fe20007f3e0ff */
[-C--:B------:R-:W-:Y:S01]  /*8820*/  FMUL R123, R123, R16.reuse ;  /* 0x000000107b7b7220 */ /* 0x080fe20000400000 */
[-C--:B------:R-:W-:Y:S01]  /*8830*/  FMUL R125, R125, R16.reuse ;  /* 0x000000107d7d7220 */ /* 0x080fe20000400000 */
[----:B------:R-:W-:Y:S01]  /*8840*/  @P6 STG.E desc[UR10][R22.64+0x20], R95 ;  /* 0x0000205f16006986 */ /* 0x000fe2000c10190a */
[C---:B------:R-:W-:Y:S01]  /*8850*/  ISETP.GT.AND P6, PT, R12.reuse, 0x11, P2 ;  /* 0x000000110c00780c */ /* 0x040fe200017c4270 */
[----:B------:R-:W-:Y:S01]  /*8860*/  IMAD.X R89, R167, 0x1, R21, P1 ;  /* 0x00000001a7597824 */ /* 0x000fe200008e0615 */
[----:B------:R-:W-:Y:S01]  /*8870*/  ISETP.GT.AND P1, PT, R12, 0x10, P3 ;  /* 0x000000100c00780c */ /* 0x000fe20001f24270 */
[-C--:B------:R-:W-:Y:S01]  /*8880*/  FMUL R127, R127, R16.reuse ;  /* 0x000000107f7f7220 */ /* 0x080fe20000400000 */
[-C--:B------:R-:W-:Y:S01]  /*8890*/  FMUL R129, R129, R16.reuse ;  /* 0x0000001081817220 */ /* 0x080fe20000400000 */
[----:B------:R-:W-:Y:S01]  /*88a0*/  FMUL R131, R131, R16 ;  /* 0x0000001083837220 */ /* 0x000fe20000400000 */
[----:B------:R1:W-:Y:S01]  /*88b0*/  @P5 STG.E desc[UR10][R88.64], R17 ;  /* 0x0000001158005986 */ /* 0x0003e2000c10190a */
[----:B------:R-:W-:Y:S01]  /*88c0*/  IADD3 R90, P5, R5, R22, RZ ;  /* 0x00000016055a7210 */ /* 0x000fe20007fbe0ff */
[-C--:B0-----:R-:W-:Y:S01]  /*88d0*/  FMUL R11, R98, R16.reuse ;  /* 0x00000010620b7220 */ /* 0x081fe20000400000 */
[-C--:B------:R-:W-:Y:S01]  /*88e0*/  FMUL R133, R133, R16.reuse ;  /* 0x0000001085857220 */ /* 0x080fe20000400000 */
[-C--:B------:R-:W-:Y:S01]  /*88f0*/  FMUL R135, R135, R16.reuse ;  /* 0x0000001087877220 */ /* 0x080fe20000400000 */
[-C--:B------:R-:W-:Y:S01]  /*8900*/  FMUL R137, R137, R16.reuse ;  /* 0x0000001089897220 */ /* 0x080fe20000400000 */
[----:B------:R-:W-:Y:S01]  /*8910*/  IMAD.X R91, R167, 0x1, R23, P5 ;  /* 0x00000001a75b7824 */ /* 0x000fe200028e0617 */
[C---:B------:R-:W-:Y:S01]  /*8920*/  ISETP.GT.AND P5, PT, R12.reuse, 0x11, P3 ;  /* 0x000000110c00780c */ /* 0x040fe20001fa4270 */
[-C--:B------:R-:W-:Y:S01]  /*8930*/  FMUL R139, R139, R16.reuse ;  /* 0x000000108b8b7220 */ /* 0x080fe20000400000 */
[-C--:B------:R-:W-:Y:S01]  /*8940*/  FMUL R141, R141, R16.reuse ;  /* 0x000000108d8d7220 */ /* 0x080fe20000400000 */
[-C--:B------:R-:W-:Y:S01]  /*8950*/  FMUL R143, R143, R16.reuse ;  /* 0x000000108f8f7220 */ /* 0x080fe20000400000 */
[----:B------:R-:W-:Y:S01]  /*8960*/  @P6 STG.E desc[UR10][R90.64], R97 ;  /* 0x000000615a006986 */ /* 0x000fe2000c10190a */
[----:B------:R-:W-:Y:S01]  /*8970*/  ISETP.GT.AND P6, PT, R12, 0x18, P2 ;  /* 0x000000180c00780c */ /* 0x000fe200017c4270 */
[-C--:B-1----:R-:W-:Y:S01]  /*8980*/  FMUL R17, R100, R16.reuse ;  /* 0x0000001064117220 */ /* 0x082fe20000400000 */
[----:B------:R-:W-:Y:S01]  /*8990*/  FMUL R145, R145, R16 ;  /* 0x0000001091917220 */ /* 0x000fe20000400000 */
[----:B------:R0:W-:Y:S01]  /*89a0*/  @P1 STG.E desc[UR10][R88.64+0x20], R11 ;  /* 0x0000200b58001986 */ /* 0x0001e2000c10190a */
[----:B------:R-:W-:Y:S01]  /*89b0*/  IADD3 R92, P1, R5, R88, RZ ;  /* 0x00000058055c7210 */ /* 0x000fe20007f3e0ff */
[-C--:B------:R-:W-:Y:S01]  /*89c0*/  FMUL R147, R147, R16.reuse ;  /* 0x0000001093937220 */ /* 0x080fe20000400000 */
[-C--:B------:R-:W-:Y:S01]  /*89d0*/  FMUL R149, R149, R16.reuse ;  /* 0x0000001095957220 */ /* 0x080fe20000400000 */
[-C--:B------:R-:W-:Y:S01]  /*89e0*/  FMUL R151, R151, R16.reuse ;  /* 0x0000001097977220 */ /* 0x080fe20000400000 */
[----:B------:R-:W-:Y:S01]  /*89f0*/  @P5 STG.E desc[UR10][R90.64+0x20], R99 ;  /* 0x000020635a005986 */ /* 0x000fe2000c10190a */
[----:B------:R-:W-:Y:S01]  /*8a00*/  IMAD.X R93, R167, 0x1, R89, P1 ;  /* 0x00000001a75d7824 */ /* 0x000fe200008e0659 */
[C---:B------:R-:W-:Y:S01]  /*8a10*/  ISETP.GT.AND P5, PT, R12.reuse, 0x19, P2 ;  /* 0x000000190c00780c */ /* 0x040fe200017a4270 */
[-C--:B------:R-:W-:Y:S01]  /*8a20*/  FMUL R25, R25, R16.reuse ;  /* 0x0000001019197220 */ /* 0x080fe20000400000 */
[----:B------:R-:W-:Y:S01]  /*8a30*/  ISETP.GT.AND P1, PT, R12, 0x18, P3 ;  /* 0x000000180c00780c */ /* 0x000fe20001f24270 */
        /* <DEDUP_REMOVED lines=66> */
[----:B-1----:R-:W-:-:S02]  /*8e60*/  FMUL R17, R112, R16 ;  /* 0x0000001070117220 */ /* 0x002fc40000400000 */
[----:B------:R0:W-:Y:S01]  /*8e70*/  @P1 STG.E desc[UR10][R100.64+0x20], R11 ;  /* 0x0000200b64001986 */ /* 0x0001e2000c10190a */
[----:B------:R-:W-:-:S04]  /*8e80*/  IADD3 R104, P1, R5, R100, RZ ;  /* 0x0000006405687210 */ /* 0x000fc80007f3e0ff */
[----:B------:R-:W-:Y:S01]  /*8e90*/  @P6 STG.E desc[UR10][R102.64+0x20], R111 ;  /* 0x0000206f66006986 */ /* 0x000fe2000c10190a */
[----:B------:R-:W-:Y:S01]  /*8ea0*/  IMAD.X R105, R167, 0x1, R101, P1 ;  /* 0x00000001a7697824 */ /* 0x000fe200008e0665 */
[C---:B------:R-:W-:Y:S02]  /*8eb0*/  ISETP.GT.AND P6, PT, R12.reuse, 0x31, P2 ;  /* 0x000000310c00780c */ /* 0x040fe400017c4270 */
[----:B------:R-:W-:Y:S02]  /*8ec0*/  ISETP.GT.AND P1, PT, R12, 0x30, P3 ;  /* 0x000000300c00780c */ /* 0x000fe40001f24270 */
[----:B------:R1:W-:Y:S01]  /*8ed0*/  @P5 STG.E desc[UR10][R104.64], R17 ;  /* 0x0000001168005986 */ /* 0x0003e2000c10190a */
[----:B------:R-:W-:Y:S01]  /*8ee0*/  IADD3 R106, P5, R5, R102, RZ ;  /* 0x00000066056a7210 */ /* 0x000fe20007fbe0ff */
[----:B0-----:R-:W-:-:S04]  /*8ef0*/  FMUL R11, R114, R16 ;  /* 0x00000010720b7220 */ /* 0x001fc80000400000 */
[----:B------:R-:W-:Y:S01]  /*8f00*/  IMAD.X R107, R167, 0x1, R103, P5 ;  /* 0x00000001a76b7824 */ /* 0x000fe200028e0667 */
[----:B------:R-:W-:-:S04]  /*8f10*/  ISETP.GT.AND P5, PT, R12, 0x31, P3 ;  /* 0x000000310c00780c */ /* 0x000fc80001fa4270 */
[----:B------:R-:W-:Y:S01]  /*8f20*/  @P6 STG.E desc[UR10][R106.64], R113 ;  /* 0x000000716a006986 */ /* 0x000fe2000c10190a */
[----:B------:R-:W-:Y:S01]  /*8f30*/  ISETP.GT.AND P6, PT, R12, 0x38, P2 ;  /* 0x000000380c00780c */ /* 0x000fe200017c4270 */
[----:B-1----:R-:W-:Y:S02]  /*8f40*/  FMUL R17, R116, R16 ;  /* 0x0000001074117220 */ /* 0x002fe40000400000 */
        /* <DEDUP_REMOVED lines=100> */
[----:B------:R1:W-:Y:S01]  /*9590*/  @P6 STG.E desc[UR10][R134.64+0x20], R143 ;  /* 0x0000208f86006986 */ /* 0x0003e2000c10190a */
[----:B------:R-:W-:Y:S01]  /*95a0*/  IMAD.X R137, R167, 0x1, R133, P1 ;  /* 0x00000001a7897824 */ /* 0x000fe200008e0685 */
[C---:B------:R-:W-:Y:S02]  /*95b0*/  ISETP.GT.AND P6, PT, R12.reuse, 0x71, P2 ;  /* 0x000000710c00780c */ /* 0x040fe400017c4270 */
[----:B------:R-:W-:Y:S02]  /*95c0*/  ISETP.GT.AND P1, PT, R12, 0x70, P3 ;  /* 0x000000700c00780c */ /* 0x000fe40001f24270 */
[----:B------:R-:W-:Y:S01]  /*95d0*/  @P5 STG.E desc[UR10][R136.64], R17 ;  /* 0x0000001188005986 */ /* 0x000fe2000c10190a */
[----:B------:R-:W-:Y:S01]  /*95e0*/  IADD3 R138, P5, R5, R134, RZ ;  /* 0x00000086058a7210 */ /* 0x000fe20007fbe0ff */
[----:B0-----:R-:W-:-:S04]  /*95f0*/  FMUL R11, R146, R16 ;  /* 0x00000010920b7220 */ /* 0x001fc80000400000 */
[----:B------:R-:W-:Y:S01]  /*9600*/  IMAD.X R139, R167, 0x1, R135, P5 ;  /* 0x00000001a78b7824 */ /* 0x000fe200028e0687 */
[----:B------:R-:W-:-:S04]  /*9610*/  ISETP.GT.AND P5, PT, R12, 0x71, P3 ;  /* 0x000000710c00780c */ /* 0x000fc80001fa4270 */
[----:B------:R-:W-:Y:S01]  /*9620*/  @P6 STG.E desc[UR10][R138.64], R145 ;  /* 0x000000918a006986 */ /* 0x000fe2000c10190a */
[----:B------:R-:W-:-:S03]  /*9630*/  IADD3 R140, P6, R5, R136, RZ ;  /* 0x00000088058c7210 */ /* 0x000fc60007fde0ff */
[----:B------:R0:W-:Y:S01]  /*9640*/  @P1 STG.E desc[UR10][R136.64+0x20], R11 ;  /* 0x0000200b88001986 */ /* 0x0001e2000c10190a */
[----:B------:R-:W-:Y:S01]  /*9650*/  ISETP.GT.AND P1, PT, R12, 0x78, P2 ;  /* 0x000000780c00780c */ /* 0x000fe20001724270 */
[----:B------:R-:W-:Y:S01]  /*9660*/  IMAD.X R141, R167, 0x1, R137, P6 ;  /* 0x00000001a78d7824 */ /* 0x000fe200030e0689 */
[----:B------:R-:W-:Y:S01]  /*9670*/  IADD3 R142, P6, R5, R138, RZ ;  /* 0x0000008a058e7210 */ /* 0x000fe20007fde0ff */
[-C--:B------:R-:W-:Y:S01]  /*9680*/  FMUL R5, R148, R16.reuse ;  /* 0x0000001094057220 */ /* 0x080fe20000400000 */
[C---:B------:R-:W-:Y:S01]  /*9690*/  ISETP.GT.AND P2, PT, R12.reuse, 0x79, P2 ;  /* 0x000000790c00780c */ /* 0x040fe20001744270 */
[----:B------:R-:W-:Y:S01]  /*96a0*/  @P5 STG.E desc[UR10][R138.64+0x20], R147 ;  /* 0x000020938a005986 */ /* 0x000fe2000c10190a */
[C---:B------:R-:W-:Y:S01]  /*96b0*/  ISETP.GT.AND P5, PT, R12.reuse, 0x78, P3 ;  /* 0x000000780c00780c */ /* 0x040fe20001fa4270 */
[----:B-1----:R-:W-:Y:S01]  /*96c0*/  IMAD.X R143, R167, 0x1, R139, P6 ;  /* 0x00000001a78f7824 */ /* 0x002fe200030e068b */
[----:B------:R-:W-:Y:S01]  /*96d0*/  ISETP.GT.AND P3, PT, R12, 0x79, P3 ;  /* 0x000000790c00780c */ /* 0x000fe20001f64270 */
[----:B0-----:R-:W-:-:S04]  /*96e0*/  FMUL R11, R150, R16 ;  /* 0x00000010960b7220 */ /* 0x001fc80000400000 */
[----:B------:R0:W-:Y:S01]  /*96f0*/  @P1 STG.E desc[UR10][R140.64], R5 ;  /* 0x000000058c001986 */ /* 0x0001e2000c10190a */
[----:B------:R-:W-:-:S03]  /*9700*/  ISETP.GT.AND P1, PT, R13, 0x80, PT ;  /* 0x000000800d00780c */ /* 0x000fc60003f24270 */
[----:B------:R-:W-:Y:S01]  /*9710*/  @P2 STG.E desc[UR10][R142.64], R149 ;  /* 0x000000958e002986 */ /* 0x000fe2000c10190a */
[C---:B------:R-:W-:Y:S02]  /*9720*/  ISETP.GT.AND P6, PT, R12.reuse, RZ, P1 ;  /* 0x000000ff0c00720c */ /* 0x040fe40000fc4270 */
[----:B------:R-:W-:Y:S01]  /*9730*/  ISETP.GT.AND P2, PT, R12, 0x1, P1 ;  /* 0x000000010c00780c */ /* 0x000fe20000f44270 */
[----:B------:R1:W-:Y:S01]  /*9740*/  @P5 STG.E desc[UR10][R140.64+0x20], R11 ;  /* 0x0000200b8c005986 */ /* 0x0003e2000c10190a */
[----:B------:R-:W-:Y:S01]  /*9750*/  ISETP.GT.AND P5, PT, R13, 0x88, PT ;  /* 0x000000880d00780c */ /* 0x000fe20003fa4270 */
[-C--:B------:R-:W-:Y:S01]  /*9760*/  FMUL R13, R26, R16.reuse ;  /* 0x000000101a0d7220 */ /* 0x080fe20000400000 */
[----:B0-----:R-:W-:Y:S01]  /*9770*/  FMUL R5, R24, R16 ;  /* 0x0000001018057220 */ /* 0x001fe20000400000 */
[----:B------:R-:W-:Y:S01]  /*9780*/  @P3 STG.E desc[UR10][R142.64+0x20], R151 ;  /* 0x000020978e003986 */ /* 0x000fe2000c10190a */
[----:B------:R-:W-:-:S05]  /*9790*/  ISETP.GT.AND P3, PT, R12, RZ, P5 ;  /* 0x000000ff0c00720c */ /* 0x000fca0002f64270 */
[----:B------:R0:W-:Y:S01]  /*97a0*/  @P6 STG.E desc[UR10][R8.64+0x200], R5 ;  /* 0x0002000508006986 */ /* 0x0001e2000c10190a */
[----:B------:R-:W-:Y:S01]  /*97b0*/  ISETP.GT.AND P6, PT, R12, 0x1, P5 ;  /* 0x000000010c00780c */ /* 0x000fe20002fc4270 */
[----:B-1----:R-:W-:Y:S02]  /*97c0*/  FMUL R11, R28, R16 ;  /* 0x000000101c0b7220 */ /* 0x002fe40000400000 */
[----:B------:R-:W-:Y:S01]  /*97d0*/  @P2 STG.E desc[UR10][R18.64+0x200], R25 ;  /* 0x0002001912002986 */ /* 0x000fe2000c10190a */
[----:B------:R-:W-:-:S03]  /*97e0*/  ISETP.GT.AND P2, PT, R12, 0x8, P1 ;  /* 0x000000080c00780c */ /* 0x000fc60000f44270 */
[----:B------:R1:W-:Y:S01]  /*97f0*/  @P3 STG.E desc[UR10][R8.64+0x220], R13 ;  /* 0x0002200d08003986 */ /* 0x0003e2000c10190a */
[----:B------:R-:W-:Y:S01]  /*9800*/  ISETP.GT.AND P3, PT, R12, 0x9, P1 ;  /* 0x000000090c00780c */ /* 0x000fe20000f64270 */
[----:B0-----:R-:W-:-:S04]  /*9810*/  FMUL R5, R30, R16 ;  /* 0x000000101e057220 */ /* 0x001fc80000400000 */
[----:B------:R-:W-:Y:S01]  /*9820*/  @P6 STG.E desc[UR10][R18.64+0x220], R27 ;  /* 0x0002201b12006986 */ /* 0x000fe2000c10190a */
[----:B------:R-:W-:-:S03]  /*9830*/  ISETP.GT.AND P6, PT, R12, 0x8, P5 ;  /* 0x000000080c00780c */ /* 0x000fc60002fc4270 */
[----:B------:R0:W-:Y:S01]  /*9840*/  @P2 STG.E desc[UR10][R20.64+0x200], R11 ;  /* 0x0002000b14002986 */ /* 0x0001e2000c10190a */
[----:B------:R-:W-:Y:S01]  /*9850*/  ISETP.GT.AND P2, PT, R12, 0x9, P5 ;  /* 0x000000090c00780c */ /* 0x000fe20002f44270 */
[----:B-1----:R-:W-:Y:S02]  /*9860*/  FMUL R9, R32, R16 ;  /* 0x0000001020097220 */ /* 0x002fe40000400000 */
[----:B------:R-:W-:Y:S01]  /*9870*/  @P3 STG.E desc[UR10][R22.64+0x200], R29 ;  /* 0x0002001d16003986 */ /* 0x000fe2000c10190a */
[----:B------:R-:W-:-:S05]  /*9880*/  ISETP.GT.AND P3, PT, R12, 0x10, P1 ;  /* 0x000000100c00780c */ /* 0x000fca0000f64270 */
[----:B------:R1:W-:Y:S01]  /*9890*/  @P6 STG.E desc[UR10][R20.64+0x220], R5 ;  /* 0x0002200514006986 */ /* 0x0003e2000c10190a */
[----:B------:R-:W-:Y:S01]  /*98a0*/  ISETP.GT.AND P6, PT, R12, 0x11, P1 ;  /* 0x000000110c00780c */ /* 0x000fe20000fc4270 */
[----:B0-----:R-:W-:Y:S02]  /*98b0*/  FMUL R11, R34, R16 ;  /* 0x00000010220b7220 */ /* 0x001fe40000400000 */
[----:B------:R-:W-:Y:S01]  /*98c0*/  @P2 STG.E desc[UR10][R22.64+0x220], R31 ;  /* 0x0002201f16002986 */ /* 0x000fe2000c10190a */
[----:B------:R-:W-:-:S03]  /*98d0*/  ISETP.GT.AND P2, PT, R12, 0x10, P5 ;  /* 0x000000100c00780c */ /* 0x000fc60002f44270 */
[----:B------:R0:W-:Y:S01]  /*98e0*/  @P3 STG.E desc[UR10][R88.64+0x200], R9 ;  /* 0x0002000958003986 */ /* 0x0001e2000c10190a */
[----:B------:R-:W-:Y:S01]  /*98f0*/  ISETP.GT.AND P3, PT, R12, 0x11, P5 ;  /* 0x000000110c00780c */ /* 0x000fe20002f64270 */
[----:B-1----:R-:W-:-:S04]  /*9900*/  FMUL R5, R36, R16 ;  /* 0x0000001024057220 */ /* 0x002fc80000400000 */
[----:B------:R-:W-:Y:S01]  /*9910*/  @P6 STG.E desc[UR10][R90.64+0x200], R33 ;  /* 0x000200215a006986 */ /* 0x000fe2000c10190a */
[----:B------:R-:W-:-:S03]  /*9920*/  ISETP.GT.AND P6, PT, R12, 0x18, P1 ;  /* 0x000000180c00780c */ /* 0x000fc60000fc4270 */
[----:B------:R1:W-:Y:S01]  /*9930*/  @P2 STG.E desc[UR10][R88.64+0x220], R11 ;  /* 0x0002200b58002986 */ /* 0x0003e2000c10190a */
[----:B------:R-:W-:Y:S01]  /*9940*/  ISETP.GT.AND P2, PT, R12, 0x19, P1 ;  /* 0x000000190c00780c */ /* 0x000fe20000f44270 */
[----:B0-----:R-:W-:Y:S02]  /*9950*/  FMUL R9, R38, R16 ;  /* 0x0000001026097220 */ /* 0x001fe40000400000 */
[----:B------:R-:W-:Y:S01]  /*9960*/  @P3 STG.E desc[UR10][R90.64+0x220], R35 ;  /* 0x000220235a003986 */ /* 0x000fe2000c10190a */
[----:B------:R-:W-:-:S05]  /*9970*/  ISETP.GT.AND P3, PT, R12, 0x18, P5 ;  /* 0x000000180c00780c */ /* 0x000fca0002f64270 */
        /* <DEDUP_REMOVED lines=107> */
[-C--:B0-----:R-:W-:Y:S02]  /*a030*/  FMUL R11, R82, R16.reuse ;  /* 0x00000010520b7220 */ /* 0x081fe40000400000 */
[----:B------:R-:W-:Y:S01]  /*a040*/  @P2 STG.E desc[UR10][R134.64+0x220], R79 ;  /* 0x0002204f86002986 */ /* 0x000fe2000c10190a */
[----:B------:R-:W-:Y:S01]  /*a050*/  ISETP.GT.AND P2, PT, R12, 0x70, P5 ;  /* 0x000000700c00780c */ /* 0x000fe20002f44270 */
[----:B-1----:R-:W-:-:S08]  /*a060*/  FMUL R5, R84, R16 ;  /* 0x0000001054057220 */ /* 0x002fd00000400000 */
[----:B------:R0:W-:Y:S01]  /*a070*/  @P6 STG.E desc[UR10][R136.64+0x200], R9 ;  /* 0x0002000988006986 */ /* 0x0001e2000c10190a */
[C---:B------:R-:W-:Y:S02]  /*a080*/  ISETP.GT.AND P6, PT, R12.reuse, 0x78, P1 ;  /* 0x000000780c00780c */ /* 0x040fe40000fc4270 */
[C---:B------:R-:W-:Y:S01]  /*a090*/  ISETP.GT.AND P1, PT, R12.reuse, 0x79, P1 ;  /* 0x000000790c00780c */ /* 0x040fe20000f24270 */
[----:B------:R1:W-:Y:S01]  /*a0a0*/  @P3 STG.E desc[UR10][R138.64+0x200], R81 ;  /* 0x000200518a003986 */ /* 0x0003e2000c10190a */
[----:B------:R-:W-:-:S03]  /*a0b0*/  ISETP.GT.AND P3, PT, R12, 0x71, P5 ;  /* 0x000000710c00780c */ /* 0x000fc60002f64270 */
[----:B------:R1:W-:Y:S01]  /*a0c0*/  @P2 STG.E desc[UR10][R136.64+0x220], R11 ;  /* 0x0002200b88002986 */ /* 0x0003e2000c10190a */
[C---:B------:R-:W-:Y:S02]  /*a0d0*/  ISETP.GT.AND P2, PT, R12.reuse, 0x78, P5 ;  /* 0x000000780c00780c */ /* 0x040fe40002f44270 */
[----:B------:R-:W-:Y:S01]  /*a0e0*/  ISETP.GT.AND P5, PT, R12, 0x79, P5 ;  /* 0x000000790c00780c */ /* 0x000fe20002fa4270 */
[----:B0-----:R-:W-:-:S06]  /*a0f0*/  FMUL R9, R86, R16 ;  /* 0x0000001056097220 */ /* 0x001fcc0000400000 */
[----:B------:R1:W-:Y:S04]  /*a100*/  @P3 STG.E desc[UR10][R138.64+0x220], R83 ;  /* 0x000220538a003986 */ /* 0x0003e8000c10190a */
[----:B------:R1:W-:Y:S04]  /*a110*/  @P6 STG.E desc[UR10][R140.64+0x200], R5 ;  /* 0x000200058c006986 */ /* 0x0003e8000c10190a */
[----:B------:R1:W-:Y:S04]  /*a120*/  @P1 STG.E desc[UR10][R142.64+0x200], R85 ;  /* 0x000200558e001986 */ /* 0x0003e8000c10190a */
[----:B------:R1:W-:Y:S04]  /*a130*/  @P2 STG.E desc[UR10][R140.64+0x220], R9 ;  /* 0x000220098c002986 */ /* 0x0003e8000c10190a */
[----:B------:R1:W-:Y:S02]  /*a140*/  @P5 STG.E desc[UR10][R142.64+0x220], R87 ;  /* 0x000220578e005986 */ /* 0x0003e4000c10190a */
.L_x_277:
[----:B------:R-:W-:Y:S05]  /*a150*/  BSYNC B0 ;  /* 0x0000000000007941 */ /* 0x000fea0003800000 */
.L_x_25:
[----:B------:R-:W-:Y:S01]  /*a160*/  ULDC UR8, c[0x0][0xc] ;  /* 0x0000030000087ab9 */ /* 0x000fe20000000800 */
[----:B------:R-:W-:Y:S01]  /*a170*/  ULDC UR9, c[0x0][0x10] ;  /* 0x0000040000097ab9 */ /* 0x000fe20000000800 */
[----:B01----:R-:W0:Y:S01]  /*a180*/  LDC R5, c[0x0][0x14] ;  /* 0x00000500ff057b82 */ /* 0x003e220000000800 */
[----:B------:R-:W-:Y:S01]  /*a190*/  UIMAD.WIDE.U32 UR8, UR8, UR9, URZ ;  /* 0x00000009080872a5 */ /* 0x000fe2000f8e003f */
[----:B------:R-:W-:Y:S01]  /*a1a0*/  PRMT R9, RZ, 0x7610, R9 ;  /* 0x00007610ff097816 */ /* 0x000fe20000000009 */
[----:B------:R-:W-:-:S04]  /*a1b0*/  IMAD.MOV.U32 R8, RZ, RZ, -0x1 ;  /* 0xffffffffff087424 */ /* 0x000fc800078e00ff */
[----:B0-----:R-:W-:-:S04]  /*a1c0*/  IMAD.WIDE.U32 R2, R5, UR8, R2 ;  /* 0x0000000805027c25 */ /* 0x001fc8000f8e0002 */
[----:B------:R-:W-:Y:S01]  /*a1d0*/  IMAD R5, R5, UR9, RZ ;  /* 0x0000000905057c24 */ /* 0x000fe2000f8e02ff */
[----:B------:R-:W-:Y:S02]  /*a1e0*/  ULDC.64 UR8, c[0x0][0x750] ;  /* 0x0001d40000087ab9 */ /* 0x000fe40000000a00 */
[----:B------:R-:W-:Y:S01]  /*a1f0*/  ISETP.GE.U32.AND P1, PT, R2, UR8, PT ;  /* 0x0000000802007c0c */ /* 0x000fe2000bf26070 */
[----:B------:R-:W-:Y:S02]  /*a200*/  IMAD.IADD R3, R3, 0x1, R5 ;  /* 0x0000000103037824 */ /* 0x000fe400078e0205 */
[----:B------:R-:W-:-:S03]  /*a210*/  IMAD.MOV.U32 R5, RZ, RZ, -0x1 ;  /* 0xffffffffff057424 */ /* 0x000fc600078e00ff */
[----:B------:R-:W-:-:S13]  /*a220*/  ISETP.GE.U32.AND.EX P1, PT, R3, UR9, PT, P1 ;  /* 0x0000000903007c0c */ /* 0x000fda000bf26110 */
[----:B------:R-:W-:Y:S05]  /*a230*/  @P1 BRA `(.L_x_278) ;  /* 0x0000000400601947 */ /* 0x000fea0003800000 */
[----:B------:R-:W0:Y:S01]  /*a240*/  S2R R21, SR_CTAID.X ;  /* 0x0000000000157919 */ /* 0x000e220000002500 */
[----:B------:R-:W1:Y:S01]  /*a250*/  LDC.64 R18, c[0x0][0x728] ;  /* 0x0001ca00ff127b82 */ /* 0x000e620000000a00 */
[----:B------:R-:W-:Y:S01]  /*a260*/  ULDC UR7, c[0x0][0x150] ;  /* 0x0000540000077ab9 */ /* 0x000fe20000000800 */
[----:B------:R-:W-:Y:S01]  /*a270*/  IMAD.MOV.U32 R12, RZ, RZ, R2 ;  /* 0x000000ffff0c7224 */ /* 0x000fe200078e0002 */
[----:B------:R-:W0:Y:S01]  /*a280*/  S2R R27, SR_CTAID.Y ;  /* 0x00000000001b7919 */ /* 0x000e220000002600 */
[----:B------:R-:W-:-:S04]  /*a290*/  IMAD.MOV.U32 R13, RZ, RZ, R3 ;  /* 0x000000ffff0d7224 */ /* 0x000fc800078e0003 */
[----:B------:R-:W2:Y:S08]  /*a2a0*/  LDC R26, c[0x0][0x144] ;  /* 0x00005100ff1a7b82 */ /* 0x000eb00000000800 */
[----:B------:R-:W2:Y:S08]  /*a2b0*/  LDC R22, c[0x0][0x730] ;  /* 0x0001cc00ff167b82 */ /* 0x000eb00000000800 */
[----:B------:R-:W2:Y:S01]  /*a2c0*/  LDC.64 R24, c[0x0][0x720] ;  /* 0x0001c800ff187b82 */ /* 0x000ea20000000a00 */
[----:B-1----:R-:W-:-:S04]  /*a2d0*/  ISETP.NE.U32.AND P1, PT, R18, RZ, PT ;  /* 0x000000ff1200720c */ /* 0x002fc80003f25070 */
[----:B------:R-:W-:Y:S02]  /*a2e0*/  ISETP.NE.AND.EX P1, PT, R19, RZ, PT, P1 ;  /* 0x000000ff1300720c */ /* 0x000fe40003f25310 */
[----:B0-----:R-:W-:-:S05]  /*a2f0*/  I2FP.F32.U32 R5, R21 ;  /* 0x0000001500057245 */ /* 0x001fca0000201000 */
[----:B------:R-:W-:-:S04]  /*a300*/  FMUL R5, R5, UR7 ;  /* 0x0000000705057c20 */ /* 0x000fc80008400000 */
[----:B------:R0:W1:Y:S02]  /*a310*/  F2I.U32.TRUNC.NTZ R23, R5 ;  /* 0x0000000500177305 */ /* 0x000064000020f000 */
[----:B------:R-:W-:Y:S05]  /*a320*/  @!P1 BRA `(.L_x_279) ;  /* 0x0000000000289947 */ /* 0x000fea0003800000 */
[----:B0-----:R-:W0:Y:S02]  /*a330*/  LDC R5, c[0x0][0x734] ;  /* 0x0001cd00ff057b82 */ /* 0x001e240000000800 */
        /* <DEDUP_REMOVED lines=9> */
.L_x_279:
[-CC-:B--2---:R-:W-:Y:S01]  /*a3d0*/  SHF.R.U64 R20, R12, R22.reuse, R13.reuse ;  /* 0x000000160c147219 */ /* 0x184fe2000000120d */
[----:B------:R-:W2:Y:S01]  /*a3e0*/  LDC.64 R30, c[0x0][0x740] ;  /* 0x0001d000ff1e7b82 */ /* 0x000ea20000000a00 */
[----:B0-----:R-:W-:Y:S01]  /*a3f0*/  SHF.R.U32.HI R5, RZ, R22, R13 ;  /* 0x00000016ff057219 */ /* 0x001fe2000001160d */
[----:B-1----:R-:W-:Y:S01]  /*a400*/  IMAD.MOV R23, RZ, RZ, -R23 ;  /* 0x000000ffff177224 */ /* 0x002fe200078e0a17 */
[----:B------:R-:W-:Y:S01]  /*a410*/  IADD3 R11, P1, RZ, -R20, RZ ;  /* 0x80000014ff0b7210 */ /* 0x000fe20007f3e0ff */
[----:B------:R-:W-:-:S04]  /*a420*/  ULDC UR7, c[0x0][0x154] ;  /* 0x0000550000077ab9 */ /* 0x000fc80000000800 */
[----:B------:R-:W0:Y:S01]  /*a430*/  LDC R12, c[0x0][0x718] ;  /* 0x0001c600ff0c7b82 */ /* 0x000e220000000800 */
[----:B------:R-:W-:Y:S02]  /*a440*/  IMAD.X R5, RZ, RZ, ~R5, P1 ;  /* 0x000000ffff057224 */ /* 0x000fe400008e0e05 */
[----:B------:R-:W-:-:S04]  /*a450*/  IMAD.WIDE.U32 R8, R11, R24, R2 ;  /* 0x000000180b087225 */ /* 0x000fc800078e0002 */
[----:B------:R-:W-:Y:S01]  /*a460*/  IMAD R10, R5, R24, RZ ;  /* 0x00000018050a7224 */ /* 0x000fe200078e02ff */
[----:B------:R-:W1:Y:S03]  /*a470*/  LDC R13, c[0x0][0x708] ;  /* 0x0001c200ff0d7b82 */ /* 0x000e660000000800 */
[----:B------:R-:W-:Y:S02]  /*a480*/  IMAD R5, R11, R25, R10 ;  /* 0x000000190b057224 */ /* 0x000fe400078e020a */
[----:B------:R-:W-:Y:S02]  /*a490*/  IMAD R25, R26, R23, R21 ;  /* 0x000000171a197224 */ /* 0x000fe400078e0215 */
[----:B------:R-:W-:Y:S01]  /*a4a0*/  IMAD.IADD R5, R9, 0x1, R5 ;  /* 0x0000000109057824 */ /* 0x000fe200078e0205 */
[----:B------:R-:W3:Y:S01]  /*a4b0*/  LDC R28, c[0x0][0x758] ;  /* 0x0001d600ff1c7b82 */ /* 0x000ee20000000800 */
[----:B------:R-:W-:Y:S01]  /*a4c0*/  I2FP.F32.U32 R9, R27 ;  /* 0x0000001b00097245 */ /* 0x000fe20000201000 */
[----:B------:R-:W-:Y:S01]  /*a4d0*/  IMAD.MOV.U32 R11, RZ, RZ, 0x1 ;  /* 0x00000001ff0b7424 */ /* 0x000fe200078e00ff */
[----:B--2---:R-:W-:-:S03]  /*a4e0*/  ISETP.NE.U32.AND P1, PT, R30, RZ, PT ;  /* 0x000000ff1e00720c */ /* 0x004fc60003f25070 */
[----:B------:R-:W-:Y:S01]  /*a4f0*/  FMUL R10, R9, UR7 ;  /* 0x00000007090a7c20 */ /* 0x000fe20008400000 */
[----:B------:R-:W-:Y:S01]  /*a500*/  ISETP.NE.AND.EX P1, PT, R31, RZ, PT, P1 ;  /* 0x000000ff1f00720c */ /* 0x000fe20003f25310 */
[----:B------:R-:W2:Y:S01]  /*a510*/  LDC R24, c[0x0][0x148] ;  /* 0x00005200ff187b82 */ /* 0x000ea20000000800 */
[-CC-:B0-----:R-:W-:Y:S01]  /*a520*/  SHF.R.U64 R19, R8, R12.reuse, R5.reuse ;  /* 0x0000000c08137219 */ /* 0x181fe20000001205 */
[----:B------:R0:W0:Y:S01]  /*a530*/  F2I.U32.TRUNC.NTZ R22, R10 ;  /* 0x0000000a00167305 */ /* 0x000022000020f000 */
[----:B------:R-:W-:Y:S01]  /*a540*/  SHF.R.U32.HI R8, RZ, R12, R5 ;  /* 0x0000000cff087219 */ /* 0x000fe20000011605 */
[----:B------:R-:W-:-:S04]  /*a550*/  IMAD.MOV.U32 R9, RZ, RZ, -0x1 ;  /* 0xffffffffff097424 */ /* 0x000fc800078e00ff */
[----:B------:R-:W0:Y:S01]  /*a560*/  LDC R23, c[0x0][0x700] ;  /* 0x0001c000ff177b82 */ /* 0x000e220000000800 */
[-CC-:B-1----:R-:W-:Y:S02]  /*a570*/  SHF.R.U64 R18, R19, R13.reuse, R8.reuse ;  /* 0x0000000d13127219 */ /* 0x182fe40000001208 */
[----:B------:R-:W-:-:S05]  /*a580*/  SHF.R.U32.HI R5, RZ, R13, R8 ;  /* 0x0000000dff057219 */ /* 0x000fca0000011608 */
[----:B------:R-:W1:Y:S01]  /*a590*/  LDC R26, c[0x0][0x748] ;  /* 0x0001d200ff1a7b82 */ /* 0x000e620000000800 */
[-C--:B---3--:R-:W-:Y:S02]  /*a5a0*/  SHF.L.U32 R8, R9, R28.reuse, RZ ;  /* 0x0000001c09087219 */ /* 0x088fe400000006ff */
[-CC-:B------:R-:W-:Y:S02]  /*a5b0*/  SHF.R.U64 R21, R18, R28.reuse, R5.reuse ;  /* 0x0000001c12157219 */ /* 0x180fe40000001205 */
[----:B------:R-:W-:Y:S02]  /*a5c0*/  SHF.R.U32.HI R9, RZ, R28, R5 ;  /* 0x0000001cff097219 */ /* 0x000fe40000011605 */
[----:B------:R-:W-:Y:S01]  /*a5d0*/  LOP3.LUT R29, RZ, R8, RZ, 0x33, !PT ;  /* 0x00000008ff1d7212 */ /* 0x000fe200078e33ff */
[----:B------:R-:W3:Y:S01]  /*a5e0*/  LDC R32, c[0x0][0x738] ;  /* 0x0001ce00ff207b82 */ /* 0x000ee20000000800 */
[----:B------:R-:W-:Y:S01]  /*a5f0*/  SHF.L.U32 R28, R11, R28, RZ ;  /* 0x0000001c0b1c7219 */ /* 0x000fe200000006ff */
[----:B------:R-:W-:-:S06]  /*a600*/  IMAD.MOV.U32 R8, RZ, RZ, R21 ;  /* 0x000000ffff087224 */ /* 0x000fcc00078e0015 */
[----:B------:R-:W0:Y:S01]  /*a610*/  LDC R33, c[0x0][0x710] ;  /* 0x0001c400ff217b82 */ /* 0x000e220000000800 */
[----:B------:R-:W-:Y:S05]  /*a620*/  @!P1 BRA `(.L_x_280) ;  /* 0x0000000000289947 */ /* 0x000fea0003800000 */
[----:B------:R-:W4:Y:S02]  /*a630*/  LDC R8, c[0x0][0x74c] ;  /* 0x0001d300ff087b82 */ /* 0x000f240000000800 */
[----:B----4-:R-:W-:-:S05]  /*a640*/  IADD3 R5, P1, R21, R8, RZ ;  /* 0x0000000815057210 */ /* 0x010fca0007f3e0ff */
[----:B------:R-:W-:-:S04]  /*a650*/  IMAD.X R17, RZ, RZ, R9, P1 ;  /* 0x000000ffff117224 */ /* 0x000fc800008e0609 */
[----:B------:R-:W-:-:S04]  /*a660*/  IMAD.WIDE.U32 R8, R17, R30, RZ ;  /* 0x0000001e11087225 */ /* 0x000fc800078e00ff */
[----:B0-----:R-:W-:-:S04]  /*a670*/  IMAD.WIDE.U32 R10, P1, R5, R31, R8 ;  /* 0x0000001f050a7225 */ /* 0x001fc80007820008 */
[----:B------:R-:W-:-:S04]  /*a680*/  IMAD.WIDE.U32 R8, R5, R30, RZ ;  /* 0x0000001e05087225 */ /* 0x000fc800078e00ff */
[----:B------:R-:W-:Y:S01]  /*a690*/  IMAD.X R13, RZ, RZ, RZ, P1 ;  /* 0x000000ffff0d7224 */ /* 0x000fe200008e06ff */
[----:B------:R-:W-:Y:S01]  /*a6a0*/  IADD3 RZ, P1, R9, R10, RZ ;  /* 0x0000000a09ff7210 */ /* 0x000fe20007f3e0ff */
[----:B------:R-:W-:-:S04]  /*a6b0*/  IMAD.MOV.U32 R12, RZ, RZ, R11 ;  /* 0x000000ffff0c7224 */ /* 0x000fc800078e000b */
[----:B------:R-:W-:-:S08]  /*a6c0*/  IMAD.WIDE.U32.X R8, R17, R31, R12, P1 ;  /* 0x0000001f11087225 */ /* 0x000fd000008e040c */
.L_x_280:
[----:B-1----:R-:W-:Y:S01]  /*a6d0*/  SHF.R.U64 R5, R8, R26, R9 ;  /* 0x0000001a08057219 */ /* 0x002fe20000001209 */
[----:B0-----:R-:W-:Y:S01]  /*a6e0*/  VIADD R12, R23, 0xffffffff ;  /* 0xffffffff170c7836 */ /* 0x001fe20000000000 */
[----:B------:R-:W-:Y:S01]  /*a6f0*/  LOP3.LUT R10, R18, R29, RZ, 0xc0, !PT ;  /* 0x0000001d120a7212 */ /* 0x000fe200078ec0ff */
[----:B------:R-:W-:Y:S02]  /*a700*/  IMAD.MOV R22, RZ, RZ, -R22 ;  /* 0x000000ffff167224 */ /* 0x000fe400078e0a16 */
[----:B------:R-:W-:Y:S01]  /*a710*/  IMAD.MOV R8, RZ, RZ, -R5 ;  /* 0x000000ffff087224 */ /* 0x000fe200078e0a05 */
[----:B------:R-:W-:Y:S01]  /*a720*/  LOP3.LUT R12, R19, R12, RZ, 0xc0, !PT ;  /* 0x0000000c130c7212 */ /* 0x000fe200078ec0ff */
[----:B------:R-:W-:Y:S02]  /*a730*/  IMAD R10, R28, R5, R10 ;  /* 0x000000051c0a7224 */ /* 0x000fe400078e020a */
[----:B--2---:R-:W-:Y:S02]  /*a740*/  @P4 IMAD R25, R24, R22, R27 ;  /* 0x0000001618194224 */ /* 0x004fe400078e021b */
[----:B---3--:R-:W-:-:S02]  /*a750*/  IMAD R5, R8, R32, R21 ;  /* 0x0000002008057224 */ /* 0x008fc400078e0215 */
[----:B------:R-:W-:Y:S02]  /*a760*/  IMAD R10, R10, R33, R25 ;  /* 0x000000210a0a7224 */ /* 0x000fe400078e0219 */
[----:B------:R-:W-:Y:S02]  /*a770*/  IMAD R5, R5, R23, R12 ;  /* 0x0000001705057224 */ /* 0x000fe400078e020c */
[----:B------:R-:W-:-:S03]  /*a780*/  IMAD.MOV.U32 R9, RZ, RZ, 0x1 ;  /* 0x00000001ff097424 */ /* 0x000fc600078e00ff */
[----:B------:R-:W-:Y:S02]  /*a790*/  SEL R8, R5, R10, !P4 ;  /* 0x0000000a05087207 */ /* 0x000fe40006000000 */
[----:B------:R-:W-:Y:S01]  /*a7a0*/  SEL R10, R10, R5, !P4 ;  /* 0x000000050a0a7207 */ /* 0x000fe20006000000 */
[----:B------:R-:W-:-:S07]  /*a7b0*/  IMAD.MOV.U32 R5, RZ, RZ, R20 ;  /* 0x000000ffff057224 */ /* 0x000fce00078e0014 */
.L_x_278:
[----:B------:R-:W-:Y:S01]  /*a7c0*/  LOP3.LUT P1, RZ, R9, 0xff, RZ, 0xc0, !PT ;  /* 0x000000ff09ff7812 */ /* 0x000fe2000782c0ff */
[----:B------:R-:W-:-:S12]  /*a7d0*/  IMAD.MOV.U32 R9, RZ, RZ, R10 ;  /* 0x000000ffff097224 */ /* 0x000fd800078e000a */
[----:B------:R-:W-:Y:S05]  /*a7e0*/  @P1 BRA `(.L_x_281) ;  /* 0xffffff68005c1947 */ /* 0x000fea000383ffff */
[----:B------:R-:W-:Y:S05]  /*a7f0*/  EXIT ;  /* 0x000000000000794d */ /* 0x000fea0003800000 */
.L_x_7:
[----:B0-----:R-:W-:Y:S01]  /*a800*/  ULDC.64 UR4, c[0x0][0x750] ;  /* 0x0001d40000047ab9 */ /* 0x001fe20000000a00 */
        /* <DEDUP_REMOVED lines=25> */
.L_x_283:
[----:B------:R-:W0:Y:S01]  /*a9a0*/  LDC.64 R28, c[0x0][0x740] ;  /* 0x0001d000ff1c7b82 */ /* 0x000e220000000a00 */
[-CC-:B------:R-:W-:Y:S02]  /*a9b0*/  SHF.R.U64 R20, R14, R22.reuse, R15.reuse ;  /* 0x000000160e147219 */ /* 0x180fe4000000120f */
[----:B------:R-:W-:Y:S02]  /*a9c0*/  SHF.R.U32.HI R6, RZ, R22, R15 ;  /* 0x00000016ff067219 */ /* 0x000fe4000001160f */
[----:B------:R-:W-:-:S03]  /*a9d0*/  IADD3 R9, P0, RZ, -R20, RZ ;  /* 0x80000014ff097210 */ /* 0x000fc60007f1e0ff */
[----:B------:R-:W1:Y:S02]  /*a9e0*/  LDC R14, c[0x0][0x718] ;  /* 0x0001c600ff0e7b82 */ /* 0x000e640000000800 */
[----:B------:R-:W-:-:S04]  /*a9f0*/  IMAD.X R7, RZ, RZ, ~R6, P0 ;  /* 0x000000ffff077224 */ /* 0x000fc800000e0e06 */
[-C--:B------:R-:W-:Y:S02]  /*aa00*/  IMAD R8, R7, R24.reuse, RZ ;  /* 0x0000001807087224 */ /* 0x080fe400078e02ff */
[----:B------:R-:W2:Y:S01]  /*aa10*/  LDC R22, c[0x0][0x708] ;  /* 0x0001c200ff167b82 */ /* 0x000ea20000000800 */
[----:B------:R-:W-:-:S04]  /*aa20*/  IMAD.WIDE.U32 R6, R9, R24, R2 ;  /* 0x0000001809067225 */ /* 0x000fc800078e0002 */
[----:B------:R-:W-:Y:S02]  /*aa30*/  IMAD R9, R9, R25, R8 ;  /* 0x0000001909097224 */ /* 0x000fe400078e0208 */
[----:B------:R-:W-:Y:S01]  /*aa40*/  IMAD.MOV.U32 R8, RZ, RZ, -0x1 ;  /* 0xffffffffff087424 */ /* 0x000fe200078e00ff */
[----:B------:R-:W3:Y:S01]  /*aa50*/  LDC R27, c[0x0][0x758] ;  /* 0x0001d600ff1b7b82 */ /* 0x000ee20000000800 */
[----:B------:R-:W-:Y:S01]  /*aa60*/  IMAD.IADD R7, R7, 0x1, R9 ;  /* 0x0000000107077824 */ /* 0x000fe200078e0209 */
[----:B0-----:R-:W-:-:S04]  /*aa70*/  ISETP.NE.U32.AND P0, PT, R28, RZ, PT ;  /* 0x000000ff1c00720c */ /* 0x001fc80003f05070 */
[----:B------:R-:W-:Y:S02]  /*aa80*/  ISETP.NE.AND.EX P0, PT, R29, RZ, PT, P0 ;  /* 0x000000ff1d00720c */ /* 0x000fe40003f05300 */
[----:B------:R-:W0:Y:S01]  /*aa90*/  LDC R23, c[0x0][0x700] ;  /* 0x0001c000ff177b82 */ /* 0x000e220000000800 */
[-CC-:B-1----:R-:W-:Y:S02]  /*aaa0*/  SHF.R.U64 R16, R6, R14.reuse, R7.reuse ;  /* 0x0000000e06107219 */ /* 0x182fe40000001207 */
[----:B------:R-:W-:-:S05]  /*aab0*/  SHF.R.U32.HI R7, RZ, R14, R7 ;  /* 0x0000000eff077219 */ /* 0x000fca0000011607 */
[----:B------:R-:W1:Y:S01]  /*aac0*/  LDC R24, c[0x0][0x748] ;  /* 0x0001d200ff187b82 */ /* 0x000e620000000800 */
[-CC-:B--2---:R-:W-:Y:S02]  /*aad0*/  SHF.R.U64 R19, R16, R22.reuse, R7.reuse ;  /* 0x0000001610137219 */ /* 0x184fe40000001207 */
[----:B------:R-:W-:Y:S01]  /*aae0*/  SHF.R.U32.HI R6, RZ, R22, R7 ;  /* 0x00000016ff067219 */ /* 0x000fe20000011607 */
[----:B------:R-:W-:-:S04]  /*aaf0*/  IMAD.MOV.U32 R22, RZ, RZ, 0x1 ;  /* 0x00000001ff167424 */ /* 0x000fc800078e00ff */
        /* <DEDUP_REMOVED lines=18> */
.L_x_284:
[----:B-1----:R-:W-:Y:S01]  /*ac20*/  SHF.R.U64 R7, R6, R24, R7 ;  /* 0x0000001806077219 */ /* 0x002fe20000001207 */
[----:B0-----:R-:W-:Y:S01]  /*ac30*/  VIADD R9, R23, 0xffffffff ;  /* 0xffffffff17097836 */ /* 0x001fe20000000000 */
[----:B------:R-:W-:Y:S01]  /*ac40*/  SHF.L.U32 R22, R22, R27, RZ ;  /* 0x0000001b16167219 */ /* 0x000fe200000006ff */
[----:B------:R-:W-:Y:S01]  /*ac50*/  @P4 IMAD R12, R13, R18, R10 ;  /* 0x000000120d0c4224 */ /* 0x000fe200078e020a */
[----:B------:R-:W-:Y:S01]  /*ac60*/  LOP3.LUT R6, R19, R26, RZ, 0xc0, !PT ;  /* 0x0000001a13067212 */ /* 0x000fe200078ec0ff */
[----:B------:R-:W-:Y:S01]  /*ac70*/  IMAD.MOV R8, RZ, RZ, -R7 ;  /* 0x000000ffff087224 */ /* 0x000fe200078e0a07 */
[----:B------:R-:W-:-:S03]  /*ac80*/  LOP3.LUT R9, R16, R9, RZ, 0xc0, !PT ;  /* 0x0000000910097212 */ /* 0x000fc600078ec0ff */
[----:B------:R-:W-:Y:S02]  /*ac90*/  IMAD R7, R22, R7, R6 ;  /* 0x0000000716077224 */ /* 0x000fe400078e0206 */
[----:B--2---:R-:W-:Y:S02]  /*aca0*/  IMAD R6, R8, R25, R21 ;  /* 0x0000001908067224 */ /* 0x004fe400078e0215 */
[----:B---3--:R-:W-:Y:S02]  /*acb0*/  IMAD R7, R7, R30, R12 ;  /* 0x0000001e07077224 */ /* 0x008fe400078e020c */
[----:B------:R-:W-:Y:S02]  /*acc0*/  IMAD R10, R6, R23, R9 ;  /* 0x00000017060a7224 */ /* 0x000fe400078e0209 */
[----:B------:R-:W-:-:S03]  /*acd0*/  IMAD.MOV.U32 R8, RZ, RZ, 0x1 ;  /* 0x00000001ff087424 */ /* 0x000fc600078e00ff */
[----:B------:R-:W-:Y:S02]  /*ace0*/  SEL R6, R10, R7, !P4 ;  /* 0x000000070a067207 */ /* 0x000fe40006000000 */
[----:B------:R-:W-:-:S07]  /*acf0*/  SEL R7, R7, R10, !P4 ;  /* 0x0000000a07077207 */ /* 0x000fce0006000000 */
.L_x_282:
[----:B------:R-:W-:-:S08]  /*ad00*/  NOP ;  /* 0x0000000000007918 */ /* 0x000fd00000000000 */
[----:B------:R-:W0:-:S00]  /*ad10*/  USETMAXREG.DEALLOC.CTAPOOL 0x28 ;  /* 0x00000028000079c8 */ /* 0x000e0000080e0500 */
[----:B0-----:R-:W-:-:S13]  /*ad20*/  ISETP.NE.AND P0, PT, R5, RZ, PT ;  /* 0x000000ff0500720c */ /* 0x001fda0003f05270 */
[----:B------:R-:W-:Y:S05]  /*ad30*/  @P0 EXIT ;  /* 0x000000000000094d */ /* 0x000fea0003800000 */
[----:B------:R-:W-:Y:S01]  /*ad40*/  LOP3.LUT P0, RZ, R8, 0xff, RZ, 0xc0, !PT ;  /* 0x000000ff08ff7812 */ /* 0x000fe2000780c0ff */
[----:B------:R-:W-:Y:S02]  /*ad50*/  IMAD.MOV.U32 R5, RZ, RZ, 0x1 ;  /* 0x00000001ff057424 */ /* 0x000fe400078e00ff */
[----:B------:R-:W-:-:S10]  /*ad60*/  IMAD.MOV.U32 R10, RZ, RZ, RZ ;  /* 0x000000ffff0a7224 */ /* 0x000fd400078e00ff */
[----:B------:R-:W-:Y:S05]  /*ad70*/  @!P0 BRA `(.L_x_285) ;  /* 0x0000000c00a48947 */ /* 0x000fea0003800000 */
[----:B------:R-:W0:Y:S01]  /*ad80*/  LDC R5, c[0x0][0x28c] ;  /* 0x0000a300ff057b82 */ /* 0x000e220000000800 */
[----:B------:R-:W1:Y:S01]  /*ad90*/  S2R R17, SR_CgaCtaId ;  /* 0x0000000000117919 */ /* 0x000e620000008800 */
[----:B------:R-:W-:Y:S01]  /*ada0*/  ULDC UR5, c[0x0][0x758] ;  /* 0x0001d60000057ab9 */ /* 0x000fe20000000800 */
[----:B------:R-:W-:Y:S01]  /*adb0*/  UMOV UR7, 0xffffffff ;  /* 0xffffffff00077882 */ /* 0x000fe20000000000 */
[----:B------:R-:W-:Y:S01]  /*adc0*/  ULDC UR6, c[0x0][0xc] ;  /* 0x0000030000067ab9 */ /* 0x000fe20000000800 */
[----:B------:R-:W-:Y:S01]  /*add0*/  USHF.L.U32 UR9, UR7, UR5, URZ ;  /* 0x0000000507097299 */ /* 0x000fe2000800063f */
[----:B------:R-:W-:Y:S01]  /*ade0*/  BSSY B0, `(.L_x_285) ;  /* 0x00000e2000007945 */ /* 0x000fe20003800000 */
[----:B------:R-:W-:Y:S01]  /*adf0*/  UMOV UR8, 0x1 ;  /* 0x0000000100087882 */ /* 0x000fe20000000000 */
[----:B------:R-:W-:Y:S01]  /*ae00*/  ULDC UR7, c[0x0][0x10] ;  /* 0x0000040000077ab9 */ /* 0x000fe20000000800 */
[----:B------:R-:W-:Y:S01]  /*ae10*/  USHF.L.U32 UR5, UR8, UR5, URZ ;  /* 0x0000000508057299 */ /* 0x000fe2000800063f */
[----:B------:R-:W-:Y:S01]  /*ae20*/  IMAD.MOV.U32 R12, RZ, RZ, 0x1 ;  /* 0x00000001ff0c7424 */ /* 0x000fe200078e00ff */
[----:B------:R-:W-:Y:S01]  /*ae30*/  UIMAD.WIDE.U32 UR6, UR6, UR7, URZ ;  /* 0x00000007060672a5 */ /* 0x000fe2000f8e003f */
[----:B------:R-:W-:Y:S01]  /*ae40*/  LOP3.LUT R11, R4, 0x2, RZ, 0xfc, !PT ;  /* 0x00000002040b7812 */ /* 0x000fe200078efcff */
[----:B------:R-:W-:Y:S01]  /*ae50*/  ULDC UR8, c[0x0][0x14] ;  /* 0x0000050000087ab9 */ /* 0x000fe20000000800 */
[----:B------:R-:W-:Y:S01]  /*ae60*/  IMAD.MOV.U32 R10, RZ, RZ, RZ ;  /* 0x000000ffff0a7224 */ /* 0x000fe200078e00ff */
[----:B------:R-:W-:-:S02]  /*ae70*/  UIMAD.WIDE.U32 UR40, UR6, UR8, URZ ;  /* 0x00000008062872a5 */ /* 0x000fc4000f8e003f */
[----:B------:R-:W-:Y:S01]  /*ae80*/  UIMAD UR7, UR7, UR8, URZ ;  /* 0x00000008070772a4 */ /* 0x000fe2000f8e023f */
[----:B------:R-:W-:Y:S01]  /*ae90*/  ULDC UR4, c[0x0][0x700] ;  /* 0x0001c00000047ab9 */ /* 0x000fe20000000800 */
[----:B------:R-:W-:Y:S02]  /*aea0*/  ULOP3.LUT UR6, URZ, UR9, URZ, 0x33, !UPT ;  /* 0x000000093f067292 */ /* 0x000fe4000f8e333f */
[----:B------:R-:W-:Y:S01]  /*aeb0*/  UIADD3 UR4, UR4, -0x1, URZ ;  /* 0xffffffff04047890 */ /* 0x000fe2000fffe03f */
[----:B0-----:R-:W-:Y:S01]  /*aec0*/  VIADD R5, R5, 0x7f ;  /* 0x0000007f05057836 */ /* 0x001fe20000000000 */
[----:B------:R-:W-:Y:S01]  /*aed0*/  UIADD3 UR7, UR41, UR7, URZ ;  /* 0x0000000729077290 */ /* 0x000fe2000fffe03f */
[----:B------:R-:W-:-:S03]  /*aee0*/  ULDC.64 UR42, c[0x0][0x198] ;  /* 0x00006600002a7ab9 */ /* 0x000fc60000000a00 */
[----:B------:R-:W-:-:S04]  /*aef0*/  SHF.R.S32.HI R8, RZ, 0x1f, R5 ;  /* 0x0000001fff087819 */ /* 0x000fc80000011405 */
[----:B------:R-:W-:Y:S01]  /*af00*/  LEA.HI R8, R8, R5, RZ, 0x7 ;  /* 0x0000000508087211 */ /* 0x000fe200078f38ff */
[C---:B-1----:R-:W-:Y:S02]  /*af10*/  IMAD.SHL.U32 R13, R17.reuse, 0x80, RZ ;  /* 0x00000080110d7824 */ /* 0x042fe400078e00ff */
[C---:B------:R-:W-:Y:S01]  /*af20*/  IMAD.SHL.U32 R14, R17.reuse, 0x2000, RZ ;  /* 0x00002000110e7824 */ /* 0x040fe200078e00ff */
[----:B------:R-:W-:Y:S01]  /*af30*/  SHF.R.S32.HI R15, RZ, 0x7, R8 ;  /* 0x00000007ff0f7819 */ /* 0x000fe20000011408 */
[----:B------:R-:W-:Y:S01]  /*af40*/  IMAD.SHL.U32 R16, R17, 0x2, RZ ;  /* 0x0000000211107824 */ /* 0x000fe200078e00ff */
[----:B------:R-:W-:Y:S01]  /*af50*/  LOP3.LUT R13, R13, 0x80, RZ, 0xc0, !PT ;  /* 0x000000800d0d7812 */ /* 0x000fe200078ec0ff */
[----:B------:R-:W-:Y:S01]  /*af60*/  IMAD.SHL.U32 R17, R17, 0x800, RZ ;  /* 0x0000080011117824 */ /* 0x000fe200078e00ff */
[----:B------:R-:W-:Y:S01]  /*af70*/  LOP3.LUT R14, R14, 0x2000, RZ, 0xc0, !PT ;  /* 0x000020000e0e7812 */ /* 0x000fe200078ec0ff */
[----:B------:R-:W-:Y:S01]  /*af80*/  IMAD.MOV.U32 R5, RZ, RZ, 0x1 ;  /* 0x00000001ff057424 */ /* 0x000fe200078e00ff */
[----:B------:R-:W-:Y:S01]  /*af90*/  LOP3.LUT R16, R16, 0x2, RZ, 0xc0, !PT ;  /* 0x0000000210107812 */ /* 0x000fe200078ec0ff */
[----:B------:R-:W-:Y:S01]  /*afa0*/  VIADD R18, R15, 0x1 ;  /* 0x000000010f127836 */ /* 0x000fe20000000000 */
[----:B------:R-:W-:-:S07]  /*afb0*/  LOP3.LUT R17, R17, 0x800, RZ, 0xc0, !PT ;  /* 0x0000080011117812 */ /* 0x000fce00078ec0ff */
.L_x_296:
[----:B------:R-:W-:-:S03]  /*afc0*/  UMOV UR8, 0xffffffff ;  /* 0xffffffff00087882 */ /* 0x000fc60000000000 */
[----:B------:R-:W-:Y:S05]  /*afd0*/  BRA.DIV UR8, `(.L_x_286) ;  /* 0x0000000e08c07947 */ /* 0x000fea000b800000 */
[----:B------:R-:W-:-:S13]  /*afe0*/  ELECT P0, URZ, PT ;  /* 0x00000000003f782f */ /* 0x000fda0003800000 */
.L_x_306:
[----:B------:R-:W0:Y:S01]  /*aff0*/  LDC R8, c[0x0][0x28c] ;  /* 0x0000a300ff087b82 */ /* 0x000e220000000800 */
[----:B------:R-:W-:Y:S01]  /*b000*/  BSSY B1, `(.L_x_287) ;  /* 0x000004f000017945 */ /* 0x000fe20003800000 */
[----:B0-----:R-:W-:-:S13]  /*b010*/  ISETP.LT.OR P0, PT, R8, 0x1, !P0 ;  /* 0x000000010800780c */ /* 0x001fda0004701670 */
[----:B------:R-:W-:Y:S05]  /*b020*/  @P0 BRA `(.L_x_288) ;  /* 0x0000000400300947 */ /* 0x000fea0003800000 */
[C---:B------:R-:W-:Y:S02]  /*b030*/  IMAD R23, R7.reuse, 0x4, R16 ;  /* 0x0000000407177824 */ /* 0x040fe400078e0210 */
[----:B------:R-:W-:Y:S02]  /*b040*/  IMAD.SHL.U32 R6, R6, 0x80, RZ ;  /* 0x0000008006067824 */ /* 0x000fe400078e00ff */
[----:B------:R-:W-:Y:S02]  /*b050*/  IMAD R7, R7, 0x100, R13 ;  /* 0x0000010007077824 */ /* 0x000fe400078e020d */
[----:B------:R-:W-:Y:S02]  /*b060*/  IMAD.MOV.U32 R25, RZ, RZ, RZ ;  /* 0x000000ffff197224 */ /* 0x000fe400078e00ff */
[----:B------:R-:W-:Y:S02]  /*b070*/  IMAD.MOV.U32 R28, RZ, RZ, 0x40 ;  /* 0x00000040ff1c7424 */ /* 0x000fe400078e00ff */
[----:B------:R-:W-:-:S02]  /*b080*/  IMAD.MOV.U32 R8, RZ, RZ, R18 ;  /* 0x000000ffff087224 */ /* 0x000fc400078e0012 */
[----:B------:R-:W-:Y:S02]  /*b090*/  IMAD.MOV.U32 R9, RZ, RZ, R5 ;  /* 0x000000ffff097224 */ /* 0x000fe400078e0005 */
[----:B------:R-:W-:Y:S02]  /*b0a0*/  IMAD.MOV.U32 R19, RZ, RZ, R10 ;  /* 0x000000ffff137224 */ /* 0x000fe400078e000a */
[----:B------:R-:W-:-:S07]  /*b0b0*/  IMAD.MOV.U32 R27, RZ, RZ, RZ ;  /* 0x000000ffff1b7224 */ /* 0x000fce00078e00ff */
.L_x_291:
[----:B------:R-:W0:Y:S01]  /*b0c0*/  S2R R22, SR_CgaCtaId ;  /* 0x0000000000167919 */ /* 0x000e220000008800 */
[----:B------:R-:W-:Y:S02]  /*b0d0*/  MOV R21, 0x400 ;  /* 0x0000040000157802 */ /* 0x000fe40000000f00 */
[----:B------:R-:W-:Y:S02]  /*b0e0*/  LOP3.LUT P1, RZ, R0, 0x7f, RZ, 0xc0, !PT ;  /* 0x0000007f00ff7812 */ /* 0x000fe4000782c0ff */
[----:B0-----:R-:W-:Y:S02]  /*b0f0*/  LEA R26, R22, R21, 0x18 ;  /* 0x00000015161a7211 */ /* 0x001fe400078ec0ff */
[----:B------:R-:W-:-:S09]  /*b100*/  SHF.L.U32 R21, R9, 0x1f, RZ ;  /* 0x0000001f09157819 */ /* 0x000fd200000006ff */
[----:B------:R-:W0:Y:S01]  /*b110*/  @!P1 LDC R22, c[0x0][0x640] ;  /* 0x00019000ff169b82 */ /* 0x000e220000000800 */
[----:B------:R-:W-:-:S04]  /*b120*/  IMAD R24, R19, 0x8, R26 ;  /* 0x0000000813187824 */ /* 0x000fc800078e021a */
[----:B------:R-:W1:Y:S02]  /*b130*/  SYNCS.PHASECHK.TRANS64.TRYWAIT P0, [R24+URZ+0x18], R21 ;  /* 0x00001815180075a7 */ /* 0x000e64000800017f */
[----:B-1----:R-:W-:Y:S05]  /*b140*/  @!P0 BRA `(.L_x_289) ;  /* 0x0000000c00848947 */ /* 0x002fea0003800000 */
.L_x_307:
[----:B-1----:R-:W-:Y:S01]  /*b150*/  PRMT R21, R11, 0x9910, RZ ;  /* 0x000099100b157816 */ /* 0x002fe200000000ff */
[----:B0-----:R0:W-:Y:S03]  /*b160*/  @!P1 SYNCS.ARRIVE.TRANS64 RZ, [R24+URZ], R22 ;  /* 0x0000001618ff99a7 */ /* 0x0011e6000800003f */
[----:B------:R-:W-:-:S13]  /*b170*/  ISETP.NE.AND P0, PT, R21, 0x2, PT ;  /* 0x000000021500780c */ /* 0x000fda0003f05270 */
[----:B0-----:R-:W-:Y:S05]  /*b180*/  @P0 BRA `(.L_x_290) ;  /* 0x0000000000040947 */ /* 0x001fea0003800000 */
[----:B------:R-:W-:Y:S01]  /*b190*/  BPT.TRAP 0x1 ;  /* 0x000000040000795c */ /* 0x000fe20000300000 */
.L_x_290:
[C---:B------:R-:W-:Y:S01]  /*b1a0*/  IMAD R21, R19.reuse, 0x4000, R14 ;  /* 0x0000400013157824 */ /* 0x040fe200078e020e */
[----:B------:R-:W-:Y:S01]  /*b1b0*/  R2UR UR13, R26 ;  /* 0x000000001a0d72ca */ /* 0x000fe200000e0000 */
[--C-:B------:R-:W-:Y:S01]  /*b1c0*/  IMAD R22, R19, 0x8000, R26.reuse ;  /* 0x0000800013167824 */ /* 0x100fe200078e021a */
[----:B------:R-:W-:Y:S01]  /*b1d0*/  R2UR UR18, R28 ;  /* 0x000000001c1272ca */ /* 0x000fe200000e0000 */
[----:B------:R-:W-:Y:S01]  /*b1e0*/  IMAD R21, R21, 0x2, R26 ;  /* 0x0000000215157824 */ /* 0x000fe200078e021a */
[----:B------:R-:W-:Y:S01]  /*b1f0*/  R2UR UR33, R24 ;  /* 0x00000000182172ca */ /* 0x000fe200000e0000 */
[----:B------:R-:W-:Y:S01]  /*b200*/  VIADD R8, R8, 0xffffffff ;  /* 0xffffffff08087836 */ /* 0x000fe20000000000 */
[----:B------:R-:W-:Y:S01]  /*b210*/  R2UR UR16, R22 ;  /* 0x00000000161072ca */ /* 0x000fe200000e0000 */
[----:B------:R-:W-:Y:S01]  /*b220*/  UIADD3 UR14, UP0, UR42, 0xf0, URZ ;  /* 0x000000f02a0e7890 */ /* 0x000fe2000ff1e03f */
[----:B------:R-:W-:Y:S01]  /*b230*/  R2UR UR32, R21 ;  /* 0x00000000152072ca */ /* 0x000fe200000e0000 */
[----:B------:R-:W-:Y:S01]  /*b240*/  IMAD R21, R19, 0x1000, R17 ;  /* 0x0000100013157824 */ /* 0x000fe200078e0211 */
[----:B------:R-:W-:Y:S01]  /*b250*/  R2UR UR36, R20 ;  /* 0x00000000142472ca */ /* 0x000fe200000e0000 */
[----:B------:R-:W-:Y:S01]  /*b260*/  UIADD3 UR22, UP1, UR42, 0x1f0, URZ ;  /* 0x000001f02a167890 */ /* 0x000fe2000ff3e03f */
[----:B------:R-:W-:Y:S01]  /*b270*/  R2UR UR34, R25 ;  /* 0x00000000192272ca */ /* 0x000fe200000e0000 */
[----:B------:R-:W-:Y:S01]  /*b280*/  UIADD3 UR30, UP2, UR42, 0x2f0, URZ ;  /* 0x000002f02a1e7890 */ /* 0x000fe2000ff5e03f */
[----:B------:R-:W-:Y:S01]  /*b290*/  R2UR UR8, R21 ;  /* 0x00000000150872ca */ /* 0x000fe200000e0000 */
[----:B------:R-:W-:Y:S01]  /*b2a0*/  UIADD3.X UR15, URZ, UR43, URZ, UP0, !UPT ;  /* 0x0000002b3f0f7290 */ /* 0x000fe200087fe43f */
[----:B------:R-:W-:Y:S01]  /*b2b0*/  R2UR UR35, R7 ;  /* 0x00000000072372ca */ /* 0x000fe200000e0000 */
[----:B------:R-:W-:Y:S01]  /*b2c0*/  UIADD3.X UR23, URZ, UR43, URZ, UP1, !UPT ;  /* 0x0000002b3f177290 */ /* 0x000fe20008ffe43f */
[----:B------:R-:W-:Y:S01]  /*b2d0*/  R2UR UR11, R23 ;  /* 0x00000000170b72ca */ /* 0x000fe200000e0000 */
[----:B------:R-:W-:Y:S01]  /*b2e0*/  UIADD3 UR26, UR18, -0x40, URZ ;  /* 0xffffffc0121a7890 */ /* 0x000fe2000fffe03f */
[----:B------:R-:W-:Y:S01]  /*b2f0*/  R2UR UR12, R27 ;  /* 0x000000001b0c72ca */ /* 0x000fe200000e0000 */
[----:B------:R-:W-:Y:S01]  /*b300*/  UIADD3 UR32, UR32, 0x100, URZ ;  /* 0x0000010020207890 */ /* 0x000fe2000fffe03f */
[----:B------:R-:W-:Y:S01]  /*b310*/  R2UR UR27, R6 ;  /* 0x00000000061b72ca */ /* 0x000fe200000e0000 */
[----:B------:R-:W-:Y:S01]  /*b320*/  UIADD3 UR24, UR16, 0x18100, URZ ;  /* 0x0001810010187890 */ /* 0x000fe2000fffe03f */
[----:B------:R-:W-:Y:S01]  /*b330*/  ISETP.GT.AND P1, PT, R8, 0x1, PT ;  /* 0x000000010800780c */ /* 0x000fe20003f24270 */
[----:B------:R-:W-:Y:S01]  /*b340*/  UIADD3.X UR31, URZ, UR43, URZ, UP2, !UPT ;  /* 0x0000002b3f1f7290 */ /* 0x000fe200097fe43f */
[----:B------:R-:W-:Y:S01]  /*b350*/  VIADD R19, R19, 0x1 ;  /* 0x0000000113137836 */ /* 0x000fe20000000000 */
[----:B------:R-:W-:Y:S01]  /*b360*/  UIADD3 UR8, UR13, 0x30100, UR8 ;  /* 0x000301000d087890 */ /* 0x000fe2000fffe008 */
[----:B------:R-:W-:Y:S01]  /*b370*/  VIADD R27, R27, 0x1 ;  /* 0x000000011b1b7836 */ /* 0x000fe20000000000 */
[----:B------:R-:W-:Y:S01]  /*b380*/  UIADD3 UR16, UR16, 0x1c100, URZ ;  /* 0x0001c10010107890 */ /* 0x000fe2000fffe03f */
[----:B------:R-:W-:Y:S01]  /*b390*/  VIADD R28, R28, 0x80 ;  /* 0x000000801c1c7836 */ /* 0x000fe20000000000 */
[----:B------:R-:W-:Y:S01]  /*b3a0*/  UMOV UR21, 0x30000 ;  /* 0x0003000000157882 */ /* 0x000fe20000000000 */
[----:B------:R-:W-:Y:S01]  /*b3b0*/  UMOV UR38, 0x0 ;  /* 0x0000000000267882 */ /* 0x000fe20000000000 */
[----:B------:R-:W-:Y:S01]  /*b3c0*/  UMOV UR39, 0x10000000 ;  /* 0x1000000000277882 */ /* 0x000fe20000000000 */
[----:B------:R-:W-:Y:S01]  /*b3d0*/  ISETP.NE.AND P0, PT, R19, 0x3, PT ;  /* 0x000000031300780c */ /* 0x000fe20003f05270 */
[----:B------:R-:W-:Y:S01]  /*b3e0*/  UMOV UR10, URZ ;  /* 0x0000003f000a7c82 */ /* 0x000fe20008000000 */
[----:B------:R-:W-:Y:S01]  /*b3f0*/  UMOV UR9, UR33 ;  /* 0x0000002100097c82 */ /* 0x000fe20008000000 */
[----:B------:R-:W-:Y:S01]  /*b400*/  UMOV UR13, UR36 ;  /* 0x00000024000d7c82 */ /* 0x000fe20008000000 */
[----:B------:R0:W-:Y:S01]  /*b410*/  UTMALDG.3D.MULTICAST [UR32], [UR14], UR21, desc[UR38] ;  /* 0x000026200e0073b4 */ /* 0x0001e20008011815 */
[----:B------:R-:W-:Y:S01]  /*b420*/  UMOV UR25, UR33 ;  /* 0x0000002100197c82 */ /* 0x000fe20008000000 */
[----:B------:R-:W-:Y:S01]  /*b430*/  UMOV UR28, UR36 ;  /* 0x00000024001c7c82 */ /* 0x000fe20008000000 */
[----:B------:R-:W-:Y:S01]  /*b440*/  UMOV UR17, UR33 ;  /* 0x0000002100117c82 */ /* 0x000fe20008000000 */
[----:B------:R-:W-:Y:S01]  /*b450*/  UMOV UR20, UR36 ;  /* 0x0000002400147c82 */ /* 0x000fe20008000000 */
[----:B------:R-:W-:Y:S01]  /*b460*/  UMOV UR19, UR27 ;  /* 0x0000001b00137c82 */ /* 0x000fe20008000000 */
[----:B------:R-:W-:Y:S01]  /*b470*/  SEL R22, RZ, 0x1, P0 ;  /* 0x00000001ff167807 */ /* 0x000fe20000000000 */
[----:B------:R-:W-:Y:S01]  /*b480*/  VIADD R25, R25, 0x40 ;  /* 0x0000004019197836 */ /* 0x000fe20000000000 */
[----:B------:R0:W-:Y:S01]  /*b490*/  UTMALDG.4D.MULTICAST [UR8], [UR22], UR21, desc[UR38] ;  /* 0x00002608160073b4 */ /* 0x0001e20008019815 */
[----:B------:R-:W-:-:S02]  /*b4a0*/  SEL R19, R19, RZ, P0 ;  /* 0x000000ff13137207 */ /* 0x000fc40000000000 */
[----:B------:R-:W-:Y:S01]  /*b4b0*/  LOP3.LUT R9, R9, R22, RZ, 0x3c, !PT ;  /* 0x0000001609097212 */ /* 0x000fe200078e3cff */
[----:B------:R0:W-:Y:S01]  /*b4c0*/  UTMALDG.3D [UR24], [UR30], desc[UR38] ;  /* 0x000026181e0075b4 */ /* 0x0001e20008011000 */
[----:B------:R0:W-:Y:S02]  /*b4d0*/  UTMALDG.3D [UR16], [UR30], desc[UR38] ;  /* 0x000026101e0075b4 */ /* 0x0001e40008011000 */
[----:B0-----:R-:W-:Y:S05]  /*b4e0*/  @P1 BRA `(.L_x_291) ;  /* 0xfffffff800f41947 */ /* 0x001fea000383ffff */
.L_x_288:
[----:B------:R-:W-:Y:S05]  /*b4f0*/  BSYNC B1 ;  /* 0x0000000000017941 */ /* 0x000fea0003800000 */
.L_x_287:
[----:B------:R-:W-:Y:S01]  /*b500*/  LOP3.LUT P1, RZ, R12, 0xff, RZ, 0xc0, !PT ;  /* 0x000000ff0cff7812 */ /* 0x000fe2000782c0ff */
[C---:B------:R-:W-:Y:S01]  /*b510*/  IMAD.IADD R9, R15.reuse, 0x1, R10 ;  /* 0x000000010f097824 */ /* 0x040fe200078e020a */
[----:B------:R-:W-:Y:S01]  /*b520*/  ULDC.64 UR8, c[0x0][0x750] ;  /* 0x0001d40000087ab9 */ /* 0x000fe20000000a00 */
[----:B------:R-:W-:Y:S01]  /*b530*/  ISETP.GE.U32.AND P2, PT, R15, 0x3, PT ;  /* 0x000000030f00780c */ /* 0x000fe20003f46070 */
[----:B------:R-:W-:Y:S01]  /*b540*/  BSSY B1, `(.L_x_292) ;  /* 0x0000069000017945 */ /* 0x000fe20003800000 */
[----:B------:R-:W-:Y:S01]  /*b550*/  IMAD.MOV.U32 R20, RZ, RZ, -0x1 ;  /* 0xffffffffff147424 */ /* 0x000fe200078e00ff */
[----:B------:R-:W-:Y:S02]  /*b560*/  ISETP.GT.U32.AND P0, PT, R9, 0x2, PT ;  /* 0x000000020900780c */ /* 0x000fe40003f04070 */
[----:B------:R-:W-:Y:S02]  /*b570*/  PRMT R12, RZ, 0x7610, R12 ;  /* 0x00007610ff0c7816 */ /* 0x000fe4000000000c */
[----:B------:R-:W-:-:S03]  /*b580*/  ISETP.LT.U32.AND P0, PT, R15, 0x3, P0 ;  /* 0x000000030f00780c */ /* 0x000fc60000701070 */
[----:B------:R-:W0:Y:S01]  /*b590*/  @P1 S2R R7, SR_CgaCtaId ;  /* 0x0000000000071919 */ /* 0x000e220000008800 */
[----:B------:R-:W-:-:S04]  /*b5a0*/  @P1 MOV R6, 0x400 ;  /* 0x0000040000061802 */ /* 0x000fc80000000f00 */
[----:B0-----:R-:W-:Y:S01]  /*b5b0*/  @P1 LEA R8, R7, R6, 0x18 ;  /* 0x0000000607081211 */ /* 0x001fe200078ec0ff */
[----:B------:R-:W-:Y:S01]  /*b5c0*/  IMAD.WIDE.U32 R6, R9, -0x55555555, RZ ;  /* 0xaaaaaaab09067825 */ /* 0x000fe200078e00ff */
[----:B------:R-:W-:Y:S02]  /*b5d0*/  SEL R6, RZ, 0x1, !P0 ;  /* 0x00000001ff067807 */ /* 0x000fe40004000000 */
[----:B------:R0:W-:Y:S01]  /*b5e0*/  @P1 SYNCS.ARRIVE.TRANS64.A1T0 RZ, [R8+URZ+0x48], RZ ;  /* 0x000048ff08ff19a7 */ /* 0x0001e2000810003f */
[----:B------:R-:W-:Y:S02]  /*b5f0*/  IADD3 R2, P1, R2, UR40, RZ ;  /* 0x0000002802027c10 */ /* 0x000fe4000ff3e0ff */
[----:B------:R-:W-:Y:S01]  /*b600*/  LOP3.LUT R5, R5, R6, RZ, 0x3c, !PT ;  /* 0x0000000605057212 */ /* 0x000fe200078e3cff */
[----:B------:R-:W-:Y:S01]  /*b610*/  IMAD.MOV.U32 R6, RZ, RZ, -0x1 ;  /* 0xffffffffff067424 */ /* 0x000fe200078e00ff */
[----:B------:R-:W-:Y:S02]  /*b620*/  IADD3.X R3, R3, UR7, RZ, P1, !PT ;  /* 0x0000000703037c10 */ /* 0x000fe40008ffe4ff */
[----:B------:R-:W-:-:S02]  /*b630*/  ISETP.GE.U32.AND P0, PT, R2, UR8, PT ;  /* 0x0000000802007c0c */ /* 0x000fc4000bf06070 */
[----:B0-----:R-:W-:Y:S01]  /*b640*/  SHF.R.U32.HI R8, RZ, 0x1, R7 ;  /* 0x00000001ff087819 */ /* 0x001fe20000011607 */
[----:B------:R-:W-:Y:S01]  /*b650*/  IMAD.MOV.U32 R7, RZ, RZ, -0x1 ;  /* 0xffffffffff077424 */ /* 0x000fe200078e00ff */
[----:B------:R-:W-:Y:S02]  /*b660*/  ISETP.GE.U32.AND.EX P0, PT, R3, UR9, PT, P0 ;  /* 0x0000000903007c0c */ /* 0x000fe4000bf06100 */
[--C-:B------:R-:W-:Y:S01]  /*b670*/  @P2 LOP3.LUT R5, R5, 0x1, R8.reuse, 0x78, !PT ;  /* 0x0000000105052812 */ /* 0x100fe200078e7808 */
[----:B------:R-:W-:Y:S01]  /*b680*/  IMAD R10, R8, -0x3, R9 ;  /* 0xfffffffd080a7824 */ /* 0x000fe200078e0209 */
[----:B------:R-:W-:-:S09]  /*b690*/  PRMT R8, RZ, 0x7610, R8 ;  /* 0x00007610ff087816 */ /* 0x000fd20000000008 */
[----:B------:R-:W-:Y:S05]  /*b6a0*/  @P0 BRA `(.L_x_293) ;  /* 0x0000000400480947 */ /* 0x000fea0003800000 */
[----:B------:R-:W0:Y:S01]  /*b6b0*/  S2R R19, SR_CTAID.X ;  /* 0x0000000000137919 */ /* 0x000e220000002500 */
[----:B------:R-:W-:Y:S01]  /*b6c0*/  ULDC UR8, c[0x0][0x150] ;  /* 0x0000540000087ab9 */ /* 0x000fe20000000800 */
[----:B------:R-:W1:Y:S01]  /*b6d0*/  LDC R8, c[0x0][0x144] ;  /* 0x00005100ff087b82 */ /* 0x000e620000000800 */
[----:B------:R-:W-:Y:S01]  /*b6e0*/  ULDC UR11, c[0x0][0x730] ;  /* 0x0001cc00000b7ab9 */ /* 0x000fe20000000800 */
[----:B------:R-:W2:Y:S06]  /*b6f0*/  S2R R21, SR_CTAID.Y ;  /* 0x0000000000157919 */ /* 0x000eac0000002600 */
[----:B------:R-:W3:Y:S01]  /*b700*/  LDC R22, c[0x0][0x148] ;  /* 0x00005200ff167b82 */ /* 0x000ee20000000800 */
[----:B0-----:R-:W-:-:S02]  /*b710*/  I2FP.F32.U32 R6, R19 ;  /* 0x0000001300067245 */ /* 0x001fc40000201000 */
[----:B--2---:R-:W-:-:S03]  /*b720*/  I2FP.F32.U32 R7, R21 ;  /* 0x0000001500077245 */ /* 0x004fc60000201000 */
[----:B------:R-:W-:Y:S01]  /*b730*/  FMUL R6, R6, UR8 ;  /* 0x0000000806067c20 */ /* 0x000fe20008400000 */
[----:B------:R-:W-:Y:S02]  /*b740*/  ULDC UR8, c[0x0][0x154] ;  /* 0x0000550000087ab9 */ /* 0x000fe40000000800 */
[----:B------:R-:W-:Y:S01]  /*b750*/  FMUL R9, R7, UR8 ;  /* 0x0000000807097c20 */ /* 0x000fe20008400000 */
[----:B------:R-:W-:Y:S02]  /*b760*/  ULDC.64 UR8, c[0x0][0x728] ;  /* 0x0001ca0000087ab9 */ /* 0x000fe40000000a00 */
[----:B------:R-:W0:Y:S01]  /*b770*/  F2I.U32.TRUNC.NTZ R6, R6 ;  /* 0x0000000600067305 */ /* 0x000e22000020f000 */
[----:B------:R-:W-:-:S04]  /*b780*/  ISETP.NE.U32.AND P0, PT, RZ, UR8, PT ;  /* 0x00000008ff007c0c */ /* 0x000fc8000bf05070 */
[----:B------:R-:W-:-:S03]  /*b790*/  ISETP.NE.AND.EX P0, PT, RZ, UR9, PT, P0 ;  /* 0x00000009ff007c0c */ /* 0x000fc6000bf05300 */
[----:B------:R-:W2:Y:S01]  /*b7a0*/  F2I.U32.TRUNC.NTZ R9, R9 ;  /* 0x0000000900097305 */ /* 0x000ea2000020f000 */
[----:B0-----:R-:W-:Y:S02]  /*b7b0*/  IMAD.MOV R7, RZ, RZ, -R6 ;  /* 0x000000ffff077224 */ /* 0x001fe400078e0a06 */
[----:B------:R-:W-:Y:S02]  /*b7c0*/  IMAD.MOV.U32 R6, RZ, RZ, R2 ;  /* 0x000000ffff067224 */ /* 0x000fe400078e0002 */
[----:B-1----:R-:W-:Y:S02]  /*b7d0*/  IMAD R19, R8, R7, R19 ;  /* 0x0000000708137224 */ /* 0x002fe400078e0213 */
[----:B------:R-:W-:Y:S02]  /*b7e0*/  IMAD.MOV.U32 R7, RZ, RZ, R3 ;  /* 0x000000ffff077224 */ /* 0x000fe400078e0003 */
[----:B--2---:R-:W-:Y:S01]  /*b7f0*/  IMAD.MOV R24, RZ, RZ, -R9 ;  /* 0x000000ffff187224 */ /* 0x004fe200078e0a09 */
[----:B---3--:R-:W-:Y:S06]  /*b800*/  @!P0 BRA `(.L_x_294) ;  /* 0x0000000000288947 */ /* 0x008fec0003800000 */
[----:B------:R-:W-:Y:S02]  /*b810*/  ULDC UR10, c[0x0][0x734] ;  /* 0x0001cd00000a7ab9 */ /* 0x000fe40000000800 */
[----:B------:R-:W-:-:S05]  /*b820*/  IADD3 R7, P0, R2, UR10, RZ ;  /* 0x0000000a02077c10 */ /* 0x000fca000ff1e0ff */
[----:B------:R-:W-:-:S04]  /*b830*/  IMAD.X R23, RZ, RZ, R3, P0 ;  /* 0x000000ffff177224 */ /* 0x000fc800000e0603 */
[----:B------:R-:W-:-:S04]  /*b840*/  IMAD.WIDE.U32 R8, R23, UR8, RZ ;  /* 0x0000000817087c25 */ /* 0x000fc8000f8e00ff */
[----:B------:R-:W-:-:S04]  /*b850*/  IMAD.WIDE.U32 R8, P0, R7, UR9, R8 ;  /* 0x0000000907087c25 */ /* 0x000fc8000f800008 */
[----:B------:R-:W-:-:S04]  /*b860*/  IMAD.WIDE.U32 R6, R7, UR8, RZ ;  /* 0x0000000807067c25 */ /* 0x000fc8000f8e00ff */
[----:B------:R-:W-:Y:S01]  /*b870*/  IMAD.MOV.U32 R6, RZ, RZ, R9 ;  /* 0x000000ffff067224 */ /* 0x000fe200078e0009 */
[----:B------:R-:W-:Y:S01]  /*b880*/  IADD3 RZ, P1, R7, R8, RZ ;  /* 0x0000000807ff7210 */ /* 0x000fe20007f3e0ff */
[----:B------:R-:W-:-:S04]  /*b890*/  IMAD.X R7, RZ, RZ, RZ, P0 ;  /* 0x000000ffff077224 */ /* 0x000fc800000e06ff */
[----:B------:R-:W-:-:S08]  /*b8a0*/  IMAD.WIDE.U32.X R6, R23, UR9, R6, P1 ;  /* 0x0000000917067c25 */ /* 0x000fd000088e0406 */
.L_x_294:
[--C-:B------:R-:W-:Y:S01]  /*b8b0*/  SHF.R.U64 R20, R6, UR11, R7.reuse ;  /* 0x0000000b06147c19 */ /* 0x100fe20008001207 */
[----:B------:R-:W-:Y:S01]  /*b8c0*/  ULDC.64 UR8, c[0x0][0x720] ;  /* 0x0001c80000087ab9 */ /* 0x000fe20000000a00 */
[----:B------:R-:W-:Y:S01]  /*b8d0*/  SHF.R.U32.HI R6, RZ, UR11, R7 ;  /* 0x0000000bff067c19 */ /* 0x000fe20008011607 */
[----:B------:R-:W-:Y:S01]  /*b8e0*/  ULDC.64 UR10, c[0x0][0x740] ;  /* 0x0001d000000a7ab9 */ /* 0x000fe20000000a00 */
[----:B------:R-:W-:Y:S01]  /*b8f0*/  IADD3 R7, P0, RZ, -R20, RZ ;  /* 0x80000014ff077210 */ /* 0x000fe20007f1e0ff */
[----:B------:R-:W-:-:S04]  /*b900*/  @P4 IMAD R19, R22, R24, R21 ;  /* 0x0000001816134224 */ /* 0x000fc800078e0215 */
[----:B------:R-:W-:Y:S01]  /*b910*/  IMAD.X R6, RZ, RZ, ~R6, P0 ;  /* 0x000000ffff067224 */ /* 0x000fe200000e0e06 */
[----:B------:R-:W-:-:S03]  /*b920*/  ISETP.NE.U32.AND P0, PT, RZ, UR10, PT ;  /* 0x0000000aff007c0c */ /* 0x000fc6000bf05070 */
[----:B------:R-:W-:Y:S01]  /*b930*/  IMAD R6, R6, UR8, RZ ;  /* 0x0000000806067c24 */ /* 0x000fe2000f8e02ff */
[----:B------:R-:W-:-:S03]  /*b940*/  ISETP.NE.AND.EX P0, PT, RZ, UR11, PT, P0 ;  /* 0x0000000bff007c0c */ /* 0x000fc6000bf05300 */
[C---:B------:R-:W-:Y:S02]  /*b950*/  IMAD R9, R7.reuse, UR9, R6 ;  /* 0x0000000907097c24 */ /* 0x040fe4000f8e0206 */
[----:B------:R-:W-:Y:S01]  /*b960*/  IMAD.WIDE.U32 R6, R7, UR8, R2 ;  /* 0x0000000807067c25 */ /* 0x000fe2000f8e0002 */
[----:B------:R-:W-:-:S03]  /*b970*/  ULDC UR8, c[0x0][0x718] ;  /* 0x0001c60000087ab9 */ /* 0x000fc60000000800 */
[----:B------:R-:W-:-:S05]  /*b980*/  IMAD.IADD R7, R7, 0x1, R9 ;  /* 0x0000000107077824 */ /* 0x000fca00078e0209 */
[--C-:B------:R-:W-:Y:S02]  /*b990*/  SHF.R.U64 R21, R6, UR8, R7.reuse ;  /* 0x0000000806157c19 */ /* 0x100fe40008001207 */
[----:B------:R-:W-:Y:S01]  /*b9a0*/  SHF.R.U32.HI R6, RZ, UR8, R7 ;  /* 0x00000008ff067c19 */ /* 0x000fe20008011607 */
[----:B------:R-:W-:-:S03]  /*b9b0*/  ULDC UR8, c[0x0][0x708] ;  /* 0x0001c20000087ab9 */ /* 0x000fc60000000800 */
[--C-:B------:R-:W-:Y:S02]  /*b9c0*/  SHF.R.U64 R24, R21, UR8, R6.reuse ;  /* 0x0000000815187c19 */ /* 0x100fe40008001206 */
[----:B------:R-:W-:Y:S01]  /*b9d0*/  SHF.R.U32.HI R7, RZ, UR8, R6 ;  /* 0x00000008ff077c19 */ /* 0x000fe20008011606 */
[----:B------:R-:W-:-:S03]  /*b9e0*/  ULDC UR8, c[0x0][0x758] ;  /* 0x0001d60000087ab9 */ /* 0x000fc60000000800 */
[--C-:B------:R-:W-:Y:S02]  /*b9f0*/  SHF.R.U64 R22, R24, UR8, R7.reuse ;  /* 0x0000000818167c19 */ /* 0x100fe40008001207 */
[----:B------:R-:W-:-:S03]  /*ba00*/  SHF.R.U32.HI R23, RZ, UR8, R7 ;  /* 0x00000008ff177c19 */ /* 0x000fc60008011607 */
[----:B------:R-:W-:Y:S02]  /*ba10*/  IMAD.MOV.U32 R6, RZ, RZ, R22 ;  /* 0x000000ffff067224 */ /* 0x000fe400078e0016 */
[----:B------:R-:W-:Y:S01]  /*ba20*/  IMAD.MOV.U32 R7, RZ, RZ, R23 ;  /* 0x000000ffff077224 */ /* 0x000fe200078e0017 */
[----:B------:R-:W-:Y:S06]  /*ba30*/  @!P0 BRA `(.L_x_295) ;  /* 0x0000000000288947 */ /* 0x000fec0003800000 */
        /* <DEDUP_REMOVED lines=10> */
.L_x_295:
[----:B------:R-:W-:Y:S01]  /*bae0*/  ULDC UR8, c[0x0][0x748] ;  /* 0x0001d20000087ab9 */ /* 0x000fe20000000800 */
[----:B------:R-:W-:Y:S01]  /*baf0*/  LOP3.LUT R21, R21, UR4, RZ, 0xc0, !PT ;  /* 0x0000000415157c12 */ /* 0x000fe2000f8ec0ff */
[----:B------:R-:W-:Y:S01]  /*bb00*/  IMAD.MOV.U32 R8, RZ, RZ, 0x1 ;  /* 0x00000001ff087424 */ /* 0x000fe200078e00ff */
[----:B------:R-:W-:Y:S01]  /*bb10*/  SHF.R.U64 R7, R6, UR8, R7 ;  /* 0x0000000806077c19 */ /* 0x000fe20008001207 */
[----:B------:R-:W-:Y:S01]  /*bb20*/  ULDC UR8, c[0x0][0x738] ;  /* 0x0001ce0000087ab9 */ /* 0x000fe20000000800 */
[----:B------:R-:W-:-:S05]  /*bb30*/  LOP3.LUT R6, R24, UR6, RZ, 0xc0, !PT ;  /* 0x0000000618067c12 */ /* 0x000fca000f8ec0ff */
[----:B------:R-:W-:Y:S02]  /*bb40*/  IMAD R6, R7, UR5, R6 ;  /* 0x0000000507067c24 */ /* 0x000fe4000f8e0206 */
[----:B------:R-:W-:-:S04]  /*bb50*/  IMAD.MOV R7, RZ, RZ, -R7 ;  /* 0x000000ffff077224 */ /* 0x000fc800078e0a07 */
[----:B------:R-:W-:Y:S01]  /*bb60*/  IMAD R22, R7, UR8, R22 ;  /* 0x0000000807167c24 */ /* 0x000fe2000f8e0216 */
[----:B------:R-:W-:Y:S02]  /*bb70*/  ULDC UR8, c[0x0][0x710] ;  /* 0x0001c40000087ab9 */ /* 0x000fe40000000800 */
[----:B------:R-:W-:Y:S01]  /*bb80*/  IMAD R19, R6, UR8, R19 ;  /* 0x0000000806137c24 */ /* 0x000fe2000f8e0213 */
[----:B------:R-:W-:Y:S02]  /*bb90*/  ULDC UR8, c[0x0][0x700] ;  /* 0x0001c00000087ab9 */ /* 0x000fe40000000800 */
[----:B------:R-:W-:-:S05]  /*bba0*/  IMAD R22, R22, UR8, R21 ;  /* 0x0000000816167c24 */ /* 0x000fca000f8e0215 */
[----:B------:R-:W-:Y:S02]  /*bbb0*/  SEL R6, R22, R19, !P4 ;  /* 0x0000001316067207 */ /* 0x000fe40006000000 */
[----:B------:R-:W-:-:S07]  /*bbc0*/  SEL R7, R19, R22, !P4 ;  /* 0x0000001613077207 */ /* 0x000fce0006000000 */
.L_x_293:
[----:B------:R-:W-:Y:S05]  /*bbd0*/  BSYNC B1 ;  /* 0x0000000000017941 */ /* 0x000fea0003800000 */
.L_x_292:
[----:B------:R-:W-:-:S13]  /*bbe0*/  LOP3.LUT P0, RZ, R8, 0xff, RZ, 0xc0, !PT ;  /* 0x000000ff08ff7812 */ /* 0x000fda000780c0ff */
[----:B------:R-:W-:Y:S05]  /*bbf0*/  @P0 BRA `(.L_x_296) ;  /* 0xfffffff000f00947 */ /* 0x000fea000383ffff */
[----:B------:R-:W-:Y:S05]  /*bc00*/  BSYNC B0 ;  /* 0x0000000000007941 */ /* 0x000fea0003800000 */
.L_x_285:
[----:B------:R-:W-:-:S03]  /*bc10*/  UMOV UR8, 0xffffffff ;  /* 0xffffffff00087882 */ /* 0x000fc60000000000 */
[----:B------:R-:W-:Y:S05]  /*bc20*/  BRA.DIV UR8, `(.L_x_297) ;  /* 0x0000000208e07947 */ /* 0x000fea000b800000 */
[----:B------:R-:W-:-:S13]  /*bc30*/  ELECT P0, URZ, PT ;  /* 0x00000000003f782f */ /* 0x000fda0003800000 */
.L_x_310:
[----:B------:R-:W-:Y:S04]  /*bc40*/  BSSY B0, `(.L_x_298) ;  /* 0x0000022000007945 */ /* 0x000fe80003800000 */
[----:B------:R-:W-:Y:S05]  /*bc50*/  @!P0 BRA `(.L_x_299) ;  /* 0x0000000000808947 */ /* 0x000fea0003800000 */
[----:B------:R-:W-:-:S04]  /*bc60*/  LOP3.LUT R4, R4, 0x2, RZ, 0xfc, !PT ;  /* 0x0000000204047812 */ /* 0x000fc800078efcff */
[----:B------:R-:W-:-:S13]  /*bc70*/  ISETP.NE.AND P0, PT, R4, 0x3, PT ;  /* 0x000000030400780c */ /* 0x000fda0003f05270 */
[----:B------:R-:W-:Y:S05]  /*bc80*/  @!P0 BRA `(.L_x_300) ;  /* 0x0000000000048947 */ /* 0x000fea0003800000 */
[----:B------:R-:W-:Y:S01]  /*bc90*/  BPT.TRAP 0x1 ;  /* 0x000000040000795c */ /* 0x000fe20000300000 */
.L_x_300:
[----:B------:R-:W0:Y:S01]  /*bca0*/  S2R R3, SR_CgaCtaId ;  /* 0x0000000000037919 */ /* 0x000e220000008800 */
[----:B------:R-:W-:Y:S02]  /*bcb0*/  MOV R0, 0x400 ;  /* 0x0000040000007802 */ /* 0x000fe40000000f00 */
[----:B------:R-:W-:Y:S02]  /*bcc0*/  SHF.L.U32 R2, R5, 0x1f, RZ ;  /* 0x0000001f05027819 */ /* 0x000fe400000006ff */
[----:B0-----:R-:W-:-:S05]  /*bcd0*/  LEA R3, R3, R0, 0x18 ;  /* 0x0000000003037211 */ /* 0x001fca00078ec0ff */
[----:B------:R-:W-:-:S04]  /*bce0*/  VIADD R3, R3, 0x18 ;  /* 0x0000001803037836 */ /* 0x000fc80000000000 */
[C---:B------:R-:W-:Y:S02]  /*bcf0*/  IMAD R7, R10.reuse, 0x8, R3 ;  /* 0x000000080a077824 */ /* 0x040fe400078e0203 */
[----:B------:R-:W-:Y:S02]  /*bd00*/  VIADD R10, R10, 0x1 ;  /* 0x000000010a0a7836 */ /* 0x000fe40000000000 */
[----:B------:R-:W0:Y:S03]  /*bd10*/  SYNCS.PHASECHK.TRANS64.TRYWAIT P0, [R7+URZ], R2 ;  /* 0x00000002070075a7 */ /* 0x000e26000800017f */
[----:B------:R-:W-:-:S04]  /*bd20*/  ISETP.NE.AND P1, PT, R10, 0x3, PT ;  /* 0x000000030a00780c */ /* 0x000fc80003f25270 */
[----:B------:R-:W-:Y:S02]  /*bd30*/  SEL R0, RZ, 0x1, P1 ;  /* 0x00000001ff007807 */ /* 0x000fe40000800000 */
[----:B------:R-:W-:Y:S02]  /*bd40*/  SEL R10, R10, RZ, P1 ;  /* 0x000000ff0a0a7207 */ /* 0x000fe40000800000 */
[----:B------:R-:W-:-:S03]  /*bd50*/  LOP3.LUT R5, R5, R0, RZ, 0x3c, !PT ;  /* 0x0000000005057212 */ /* 0x000fc600078e3cff */
[----:B------:R-:W-:Y:S01]  /*bd60*/  IMAD R9, R10, 0x8, R3 ;  /* 0x000000080a097824 */ /* 0x000fe200078e0203 */
[----:B------:R-:W-:Y:S01]  /*bd70*/  SHF.L.U32 R4, R5, 0x1f, RZ ;  /* 0x0000001f05047819 */ /* 0x000fe200000006ff */
[----:B0-----:R-:W-:Y:S06]  /*bd80*/  @!P0 BRA `(.L_x_301) ;  /* 0x0000000000a88947 */ /* 0x001fec0003800000 */
.L_x_311:
[----:B------:R-:W1:Y:S01]  /*bd90*/  SYNCS.PHASECHK.TRANS64.TRYWAIT P0, [R9+URZ], R4 ;  /* 0x00000004090075a7 */ /* 0x000e62000800017f */
[----:B------:R-:W-:-:S05]  /*bda0*/  VIADD R0, R10, 0x1 ;  /* 0x000000010a007836 */ /* 0x000fca0000000000 */
[----:B------:R-:W-:-:S04]  /*bdb0*/  ISETP.NE.AND P1, PT, R0, 0x3, PT ;  /* 0x000000030000780c */ /* 0x000fc80003f25270 */
[----:B0-----:R-:W-:Y:S02]  /*bdc0*/  SEL R2, RZ, 0x1, P1 ;  /* 0x00000001ff027807 */ /* 0x001fe40000800000 */
[----:B------:R-:W-:Y:S02]  /*bdd0*/  SEL R0, R0, RZ, P1 ;  /* 0x000000ff00007207 */ /* 0x000fe40000800000 */
[----:B------:R-:W-:Y:S01]  /*bde0*/  LOP3.LUT R2, R5, R2, RZ, 0x3c, !PT ;  /* 0x0000000205027212 */ /* 0x000fe200078e3cff */
[----:B-1----:R-:W-:Y:S06]  /*bdf0*/  @!P0 BRA `(.L_x_302) ;  /* 0x0000000000a08947 */ /* 0x002fec0003800000 */
.L_x_312:
[----:B------:R-:W-:Y:S01]  /*be00*/  IMAD R3, R0, 0x8, R3 ;  /* 0x0000000800037824 */ /* 0x000fe200078e0203 */
[----:B------:R-:W-:-:S07]  /*be10*/  SHF.L.U32 R0, R2, 0x1f, RZ ;  /* 0x0000001f02007819 */ /* 0x000fce00000006ff */
.L_x_303:
[----:B-1----:R1:W2:Y:S02]  /*be20*/  SYNCS.PHASECHK.TRANS64.TRYWAIT P0, [R3+URZ], R0 ;  /* 0x00000000030075a7 */ /* 0x0022a4000800017f */
[----:B--2---:R-:W-:Y:S05]  /*be30*/  @!P0 NANOSLEEP.SYNCS 0x989680 ;  /* 0x009896800000895d */ /* 0x004fea0003900000 */
[----:B------:R-:W2:Y:S02]  /*be40*/  @!P0 SYNCS.PHASECHK.TRANS64 P0, [R3+URZ], R0 ;  /* 0x00000000030085a7 */ /* 0x000ea4000800007f */
[----:B--2---:R-:W-:Y:S05]  /*be50*/  @!P0 BRA `(.L_x_303) ;  /* 0xfffffffc00f08947 */ /* 0x004fea000383ffff */
.L_x_299:
[----:B------:R-:W-:Y:S05]  /*be60*/  BSYNC B0 ;  /* 0x0000000000007941 */ /* 0x000fea0003800000 */
.L_x_298:
[----:B------:R-:W-:Y:S05]  /*be70*/  EXIT ;  /* 0x000000000000794d */ /* 0x000fea0003800000 */
.L_x_21:
[----:B-1----:R-:W-:-:S04]  /*be80*/  IMAD.U32 R13, RZ, RZ, UR9 ;  /* 0x00000009ff0d7e24 */ /* 0x002fc8000f8e00ff */
[----:B------:R1:W3:Y:S03]  /*be90*/  SYNCS.PHASECHK.TRANS64.TRYWAIT P1, [R13+URZ], R18 ;  /* 0x000000120d0075a7 */ /* 0x0002e6000802017f */
[----:B---3--:R-:W-:Y:S05]  /*bea0*/  @!P1 NANOSLEEP.SYNCS 0x989680 ;  /* 0x009896800000995d */ /* 0x008fea0003900000 */
[----:B------:R-:W3:Y:S02]  /*beb0*/  @!P1 SYNCS.PHASECHK.TRANS64 P1, [R13+URZ], R18 ;  /* 0x000000120d0095a7 */ /* 0x000ee4000802007f */
[----:B---3--:R-:W-:Y:S05]  /*bec0*/  @!P1 BRA `(.L_x_21) ;  /* 0xfffffffc00ec9947 */ /* 0x008fea000383ffff */
[----:B------:R-:W-:Y:S05]  /*bed0*/  BRA `(.L_x_20) ;  /* 0xffffff5800547947 */ /* 0x000fea000383ffff */
.L_x_286:
[----:B------:R-:W-:Y:S01]  /*bee0*/  BSSY B1, `(.L_x_304) ;  /* 0x0000006000017945 */ /* 0x000fe20003800000 */
[----:B------:R-:W-:-:S07]  /*bef0*/  IMAD.MOV.U32 R8, RZ, RZ, -0x1 ;  /* 0xffffffffff087424 */ /* 0x000fce00078e00ff */
[----:B------:R-:W-:Y:S05]  /*bf00*/  WARPSYNC.COLLECTIVE R8, `(.L_x_305) ;  /* 0x00000000080c7348 */ /* 0x000fea0003c00000 */
[----:B------:R-:W-:Y:S02]  /*bf10*/  ELECT P0, UR62, PT ;  /* 0x00000000003e782f */ /* 0x000fe40003800000 */
[----:B------:R-:W-:Y:S01]  /*bf20*/  MOV R8, UR62 ;  /* 0x0000003e00087c02 */ /* 0x000fe20008000f00 */
[----:B------:R-:W-:Y:S10]  /*bf30*/  ENDCOLLECTIVE ;  /* 0x000000000000791b */ /* 0x000ff40003800000 */
.L_x_305:
[----:B------:R-:W-:Y:S05]  /*bf40*/  BSYNC B1 ;  /* 0x0000000000017941 */ /* 0x000fea0003800000 */
.L_x_304:
[----:B------:R-:W-:Y:S05]  /*bf50*/  BRA `(.L_x_306) ;  /* 0xfffffff000247947 */ /* 0x000fea000383ffff */
.L_x_289:
[----:B-1----:R1:W2:Y:S02]  /*bf60*/  SYNCS.PHASECHK.TRANS64.TRYWAIT P0, [R24+URZ+0x18], R21 ;  /* 0x00001815180075a7 */ /* 0x0022a4000800017f */
[----:B--2---:R-:W-:Y:S05]  /*bf70*/  @!P0 NANOSLEEP.SYNCS 0x989680 ;  /* 0x009896800000895d */ /* 0x004fea0003900000 */
[----:B------:R-:W2:Y:S02]  /*bf80*/  @!P0 SYNCS.PHASECHK.TRANS64 P0, [R24+URZ+0x18], R21 ;  /* 0x00001815180085a7 */ /* 0x000ea4000800007f */
[----:B--2---:R-:W-:Y:S05]  /*bf90*/  @!P0 BRA `(.L_x_289) ;  /* 0xfffffffc00f08947 */ /* 0x004fea000383ffff */
[----:B------:R-:W-:Y:S05]  /*bfa0*/  BRA `(.L_x_307) ;  /* 0xfffffff000687947 */ /* 0x000fea000383ffff */
.L_x_297:
[----:B------:R-:W-:Y:S01]  /*bfb0*/  BSSY B0, `(.L_x_308) ;  /* 0x0000006000007945 */ /* 0x000fe20003800000 */
[----:B------:R-:W-:-:S07]  /*bfc0*/  IMAD.MOV.U32 R8, RZ, RZ, -0x1 ;  /* 0xffffffffff087424 */ /* 0x000fce00078e00ff */
[----:B------:R-:W-:Y:S05]  /*bfd0*/  WARPSYNC.COLLECTIVE R8, `(.L_x_309) ;  /* 0x00000000080c7348 */ /* 0x000fea0003c00000 */
[----:B------:R-:W-:Y:S02]  /*bfe0*/  ELECT P0, UR62, PT ;  /* 0x00000000003e782f */ /* 0x000fe40003800000 */
[----:B------:R-:W-:Y:S01]  /*bff0*/  MOV R8, UR62 ;  /* 0x0000003e00087c02 */ /* 0x000fe20008000f00 */
[----:B------:R-:W-:Y:S10]  /*c000*/  ENDCOLLECTIVE ;  /* 0x000000000000791b */ /* 0x000ff40003800000 */
.L_x_309:
[----:B------:R-:W-:Y:S05]  /*c010*/  BSYNC B0 ;  /* 0x0000000000007941 */ /* 0x000fea0003800000 */
.L_x_308:
[----:B------:R-:W-:Y:S05]  /*c020*/  BRA `(.L_x_310) ;  /* 0xfffffffc00047947 */ /* 0x000fea000383ffff */
.L_x_301:
[----:B0-----:R0:W1:Y:S02]  /*c030*/  SYNCS.PHASECHK.TRANS64.TRYWAIT P0, [R7+URZ], R2 ;  /* 0x00000002070075a7 */ /* 0x001064000800017f */
[----:B-1----:R-:W-:Y:S05]  /*c040*/  @!P0 NANOSLEEP.SYNCS 0x989680 ;  /* 0x009896800000895d */ /* 0x002fea0003900000 */
[----:B------:R-:W1:Y:S02]  /*c050*/  @!P0 SYNCS.PHASECHK.TRANS64 P0, [R7+URZ], R2 ;  /* 0x00000002070085a7 */ /* 0x000e64000800007f */
[----:B-1----:R-:W-:Y:S05]  /*c060*/  @!P0 BRA `(.L_x_301) ;  /* 0xfffffffc00f08947 */ /* 0x002fea000383ffff */
[----:B------:R-:W-:Y:S05]  /*c070*/  BRA `(.L_x_311) ;  /* 0xfffffffc00447947 */ /* 0x000fea000383ffff */
.L_x_302:
[----:B0-----:R0:W1:Y:S02]  /*c080*/  SYNCS.PHASECHK.TRANS64.TRYWAIT P0, [R9+URZ], R4 ;  /* 0x00000004090075a7 */ /* 0x001064000800017f */
[----:B-1----:R-:W-:Y:S05]  /*c090*/  @!P0 NANOSLEEP.SYNCS 0x989680 ;  /* 0x009896800000895d */ /* 0x002fea0003900000 */
[----:B------:R-:W1:Y:S02]  /*c0a0*/  @!P0 SYNCS.PHASECHK.TRANS64 P0, [R9+URZ], R4 ;  /* 0x00000004090085a7 */ /* 0x000e64000800007f */
[----:B-1----:R-:W-:Y:S05]  /*c0b0*/  @!P0 BRA `(.L_x_302) ;  /* 0xfffffffc00f08947 */ /* 0x002fea000383ffff */
[----:B------:R-:W-:Y:S05]  /*c0c0*/  BRA `(.L_x_312) ;  /* 0xfffffffc004c7947 */ /* 0x000fea000383ffff */
.L_x_313:
[----:B------:R-:W-:-:S00]  /*c0d0*/  BRA `(.L_x_313) ;  /* 0xfffffffc00fc7947 */ /* 0x000fc0000383ffff */
[----:B------:R-:W-:-:S00]  /*c0e0*/  NOP ;  /* 0x0000000000007918 */ /* 0x000fc00000000000 */
        /* <DEDUP_REMOVED lines=9> */
.L_x_314:


//--------------------- .nv.shared._ZN7cutlass13device_kernelINS_4gemm6kernel13GemmUniversalIN4cute5tupleIJiiiiEEENS1_10collective13CollectiveMmaINS1_40MainloopSm90TmaGmmaWarpSpecializedSparseILi3ENS5_IJNS4_1CILi1EEENSA_ILi2EEESB_EEENS1_35KernelTmaWarpSpecializedCooperativeEEENS5_IJNSA_ILi256EEENSA_ILi128EEESH_EEENS_6half_tENS5_IJNS4_6LayoutINS5_IJiNS5_IJSC_iEEEiEEENS5_IJlNS5_IJSB_SC_EEElEEEEENSK_INS5_IJNS5_IJNS5_IJNSA_ILi8EEESC_NSA_ILi4EEEEEEiEEENS5_IJNS5_IJNSA_ILi16EEESC_SR_EEEiEEEiEEENS5_IJNS5_IJNS5_IJSH_SU_NSA_ILi2048EEEEEENSA_ILi8192EEEEEENS5_IJNS5_IJSB_NSA_ILi1024EEENSA_ILi32EEEEEElEEElEEEEEEEESJ_NS5_IJlSB_lEEENS4_8TiledMMAINS4_8MMA_AtomIJNS4_4SM904GMMA6SPARSE27GMMA_64x128x32_F32F16F16_SSILNS1D_5MajorE0ELS1G_0ELNS1D_7ScaleInE1ELS1H_1ELNS1D_9SparseSelE0EEEEEENSK_INS5_IJSC_SB_SB_EEENS5_IJSB_NSA_ILi0EEES1M_EEEEENS5_IJNS4_10UnderscoreES1P_S1P_EEEEENS4_23SM90_TMA_LOAD_MULTICASTENS4_14ComposedLayoutINS4_7SwizzleILi3ELi4ELi3EEENS4_25smem_sparse_ptr_flag_bitsILi2ELi16EEENSK_INS5_IJNS5_IJSB_SQ_EEENS5_IJSC_NSA_ILi64EEEEEEEEENS5_IJNS5_IJS1M_SH_EEESN_EEEEEEEvNS4_8identityENS4_13SM90_TMA_LOADENS1T_IS1V_NS4_18smem_ptr_flag_bitsILi16EEENSK_INS5_IJSQ_S1Z_EEENS5_IJS1Z_SB_EEEEEEEvS26_EENS_8epilogue10collective6detail29Sm90TmaWarpSpecializedAdapterINS2G_15DefaultEpilogueIfNS5_IJSB_llEEES2K_NS2F_6thread17LinearCombinationIfLi1EffLNS2L_9ScaleType4KindE0ELNS_15FloatRoundStyleE2EfEENS1_15EpilogueDefaultEEEEEvvEEEEvNT_6ParamsE --------------------------
	.section	.nv.shared._ZN7cutlass13device_kernelINS_4gemm6kernel13GemmUniversalIN4cute5tupleIJiiiiEEENS1_10collective13CollectiveMmaINS1_40MainloopSm90TmaGmmaWarpSpecializedSparseILi3ENS5_IJNS4_1CILi1EEENSA_ILi2EEESB_EEENS1_35KernelTmaWarpSpecializedCooperativeEEENS5_IJNSA_ILi256EEENSA_ILi128EEESH_EEENS_6half_tENS5_IJNS4_6LayoutINS5_IJiNS5_IJSC_iEEEiEEENS5_IJlNS5_IJSB_SC_EEElEEEEENSK_INS5_IJNS5_IJNS5_IJNSA_ILi8EEESC_NSA_ILi4EEEEEEiEEENS5_IJNS5_IJNSA_ILi16EEESC_SR_EEEiEEEiEEENS5_IJNS5_IJNS5_IJSH_SU_NSA_ILi2048EEEEEENSA_ILi8192EEEEEENS5_IJNS5_IJSB_NSA_ILi1024EEENSA_ILi32EEEEEElEEElEEEEEEEESJ_NS5_IJlSB_lEEENS4_8TiledMMAINS4_8MMA_AtomIJNS4_4SM904GMMA6SPARSE27GMMA_64x128x32_F32F16F16_SSILNS1D_5MajorE0ELS1G_0ELNS1D_7ScaleInE1ELS1H_1ELNS1D_9SparseSelE0EEEEEENSK_INS5_IJSC_SB_SB_EEENS5_IJSB_NSA_ILi0EEES1M_EEEEENS5_IJNS4_10UnderscoreES1P_S1P_EEEEENS4_23SM90_TMA_LOAD_MULTICASTENS4_14ComposedLayoutINS4_7SwizzleILi3ELi4ELi3EEENS4_25smem_sparse_ptr_flag_bitsILi2ELi16EEENSK_INS5_IJNS5_IJSB_SQ_EEENS5_IJSC_NSA_ILi64EEEEEEEEENS5_IJNS5_IJS1M_SH_EEESN_EEEEEEEvNS4_8identityENS4_13SM90_TMA_LOADENS1T_IS1V_NS4_18smem_ptr_flag_bitsILi16EEENSK_INS5_IJSQ_S1Z_EEENS5_IJS1Z_SB_EEEEEEEvS26_EENS_8epilogue10collective6detail29Sm90TmaWarpSpecializedAdapterINS2G_15DefaultEpilogueIfNS5_IJSB_llEEES2K_NS2F_6thread17LinearCombinationIfLi1EffLNS2L_9ScaleType4KindE0ELNS_15FloatRoundStyleE2EfEENS1_15EpilogueDefaultEEEEEvvEEEEvNT_6ParamsE,"aw",@nobits
	.sectionflags	@""
	.align	16
	.zero		1024


//--------------------- .nv.shared.reserved.0     --------------------------
	.section	.nv.shared.reserved.0,"aw",@nobits
	.weak		__nv_reservedSMEM_offset_0_alias
	.size		__nv_reservedSMEM_offset_0_alias, 0, 0
	.other		__nv_reservedSMEM_offset_0_alias,@"STO_CUDA_RESERVED_SHARED STV_DEFAULT"
__nv_reservedSMEM_offset_0_alias:
	.zero		0


//--------------------- .nv.global                --------------------------
	.section	.nv.global,"aw",@nobits
.nv.global:
	.type		_ZN39_INTERNAL_290f9990_4_k_cu_43b67289_40744cute1_E,@object
	.size		_ZN39_INTERNAL_290f9990_4_k_cu_43b67289_40744cute1_E,(_ZN39_INTERNAL_290f9990_4_k_cu_43b67289_40744cuda3std3__45__cpo6cbeginE - _ZN39_INTERNAL_290f9990_4_k_cu_43b67289_40744cute1_E)
_ZN39_INTERNAL_290f9990_4_k_cu_43b67289_40744cute1_E:
	.zero		1
	.type		_ZN39_INTERNAL_290f9990_4_k_cu_43b67289_40744cuda3std3__45__cpo6cbeginE,@object
	.size		_ZN39_INTERNAL_290f9990_4_k_cu_43b67289_40744cuda3std3__45__cpo6cbeginE,(_ZN39_INTERNAL_290f9990_4_k_cu_43b67289_40744cuda3std3__48in_placeE - _ZN39_INTERNAL_290f9990_4_k_cu_43b67289_40744cuda3std3__45__cpo6cbeginE)
_ZN39_INTERNAL_290f9990_4_k_cu_43b67289_40744cuda3std3__45__cpo6cbeginE:
	.zero		1
	.type		_ZN39_INTERNAL_290f9990_4_k_cu_43b67289_40744cuda3std3__48in_placeE,@object
	.size		_ZN39_INTERNAL_290f9990_4_k_cu_43b67289_40744cuda3std3__48in_placeE,(_ZN39_INTERNAL_290f9990_4_k_cu_43b67289_40744cuda3std6ranges3__45__cpo9iter_moveE - _ZN39_INTERNAL_290f9990_4_k_cu_43b67289_40744cuda3std3__48in_placeE)
_ZN39_INTERNAL_290f9990_4_k_cu_43b67289_40744cuda3std3__48in_placeE:
	.zero		1
	.type		_ZN39_INTERNAL_290f9990_4_k_cu_43b67289_40744cuda3std6ranges3__45__cpo9iter_moveE,@object
	.size		_ZN39_INTERNAL_290f9990_4_k_cu_43b67289_40744cuda3std6ranges3__45__cpo9iter_moveE,(_ZN39_INTERNAL_290f9990_4_k_cu_43b67289_40744cuda3std3__45__cpo5beginE - _ZN39_INTERNAL_290f9990_4_k_cu_43b67289_40744cuda3std6ranges3__45__cpo9iter_moveE)
_ZN39_INTERNAL_290f9990_4_k_cu_43b67289_40744cuda3std6ranges3__45__cpo9iter_moveE:
	.zero		1
	.type		_ZN39_INTERNAL_290f9990_4_k_cu_43b67289_40744cuda3std3__45__cpo5beginE,@object
	.size		_ZN39_INTERNAL_290f9990_4_k_cu_43b67289_40744cuda3std3__45__cpo5beginE,(_ZN39_INTERNAL_290f9990_4_k_cu_43b67289_40744cuda3std3__441_GLOBAL__N__290f9990_4_k_cu_43b67289_40746ignoreE - _ZN39_INTERNAL_290f9990_4_k_cu_43b67289_40744cuda3std3__45__cpo5beginE)
_ZN39_INTERNAL_290f9990_4_k_cu_43b67289_40744cuda3std3__45__cpo5beginE:
	.zero		1
	.type		_ZN39_INTERNAL_290f9990_4_k_cu_43b67289_40744cuda3std3__441_GLOBAL__N__290f9990_4_k_cu_43b67289_40746ignoreE,@object
	.size		_ZN39_INTERNAL_290f9990_4_k_cu_43b67289_40744cuda3std3__441_GLOBAL__N__290f9990_4_k_cu_43b67289_40746ignoreE,(_ZN39_INTERNAL_290f9990_4_k_cu_43b67289_40744cute7productE - _ZN39_INTERNAL_290f9990_4_k_cu_43b67289_40744cuda3std3__441_GLOBAL__N__290f9990_4_k_cu_43b67289_40746ignoreE)
_ZN39_INTERNAL_290f9990_4_k_cu_43b67289_40744cuda3std3__441_GLOBAL__N__290f9990_4_k_cu_43b67289_40746ignoreE:
	.zero		1
	.type		_ZN39_INTERNAL_290f9990_4_k_cu_43b67289_40744cute7productE,@object
	.size		_ZN39_INTERNAL_290f9990_4_k_cu_43b67289_40744cute7productE,(_ZN39_INTERNAL_290f9990_4_k_cu_43b67289_40744cuda3std3__45__cpo3endE - _ZN39_INTERNAL_290f9990_4_k_cu_43b67289_40744cute7productE)
_ZN39_INTERNAL_290f9990_4_k_cu_43b67289_40744cute7productE:
	.zero		1
	.type		_ZN39_INTERNAL_290f9990_4_k_cu_43b67289_40744cuda3std3__45__cpo3endE,@object
	.size		_ZN39_INTERNAL_290f9990_4_k_cu_43b67289_40744cuda3std3__45__cpo3endE,(_ZN39_INTERNAL_290f9990_4_k_cu_43b67289_40744cuda3std3__419piecewise_constructE - _ZN39_INTERNAL_290f9990_4_k_cu_43b67289_40744cuda3std3__45__cpo3endE)
_ZN39_INTERNAL_290f9990_4_k_cu_43b67289_40744cuda3std3__45__cpo3endE:
	.zero		1
	.type		_ZN39_INTERNAL_290f9990_4_k_cu_43b67289_40744cuda3std3__419piecewise_constructE,@object
	.size		_ZN39_INTERNAL_290f9990_4_k_cu_43b67289_40744cuda3std3__419piecewise_constructE,(_ZN39_INTERNAL_290f9990_4_k_cu_43b67289_40744cuda3std3__45__cpo4cendE - _ZN39_INTERNAL_290f9990_4_k_cu_43b67289_40744cuda3std3__419piecewise_constructE)
_ZN39_INTERNAL_290f9990_4_k_cu_43b67289_40744cuda3std3__419piecewise_constructE:
	.zero		1
	.type		_ZN39_INTERNAL_290f9990_4_k_cu_43b67289_40744cuda3std3__45__cpo4cendE,@object
	.size		_ZN39_INTERNAL_290f9990_4_k_cu_43b67289_40744cuda3std3__45__cpo4cendE,(_ZN39_INTERNAL_290f9990_4_k_cu_43b67289_40744cuda3std6ranges3__45__cpo4swapE - _ZN39_INTERNAL_290f9990_4_k_cu_43b67289_40744cuda3std3__45__cpo4cendE)
_ZN39_INTERNAL_290f9990_4_k_cu_43b67289_40744cuda3std3__45__cpo4cendE:
	.zero		1
	.type		_ZN39_INTERNAL_290f9990_4_k_cu_43b67289_40744cuda3std6ranges3__45__cpo4swapE,@object
	.size		_ZN39_INTERNAL_290f9990_4_k_cu_43b67289_40744cuda3std6ranges3__45__cpo4swapE,(.L_7 - _ZN39_INTERNAL_290f9990_4_k_cu_43b67289_40744cuda3std6ranges3__45__cpo4swapE)
_ZN39_INTERNAL_290f9990_4_k_cu_43b67289_40744cuda3std6ranges3__45__cpo4swapE:
	.zero		1
.L_7:


//--------------------- .nv.constant0._ZN7cutlass13device_kernelINS_4gemm6kernel13GemmUniversalIN4cute5tupleIJiiiiEEENS1_10collective13CollectiveMmaINS1_40MainloopSm90TmaGmmaWarpSpecializedSparseILi3ENS5_IJNS4_1CILi1EEENSA_ILi2EEESB_EEENS1_35KernelTmaWarpSpecializedCooperativeEEENS5_IJNSA_ILi256EEENSA_ILi128EEESH_EEENS_6half_tENS5_IJNS4_6LayoutINS5_IJiNS5_IJSC_iEEEiEEENS5_IJlNS5_IJSB_SC_EEElEEEEENSK_INS5_IJNS5_IJNS5_IJNSA_ILi8EEESC_NSA_ILi4EEEEEEiEEENS5_IJNS5_IJNSA_ILi16EEESC_SR_EEEiEEEiEEENS5_IJNS5_IJNS5_IJSH_SU_NSA_ILi2048EEEEEENSA_ILi8192EEEEEENS5_IJNS5_IJSB_NSA_ILi1024EEENSA_ILi32EEEEEElEEElEEEEEEEESJ_NS5_IJlSB_lEEENS4_8TiledMMAINS4_8MMA_AtomIJNS4_4SM904GMMA6SPARSE27GMMA_64x128x32_F32F16F16_SSILNS1D_5MajorE0ELS1G_0ELNS1D_7ScaleInE1ELS1H_1ELNS1D_9SparseSelE0EEEEEENSK_INS5_IJSC_SB_SB_EEENS5_IJSB_NSA_ILi0EEES1M_EEEEENS5_IJNS4_10UnderscoreES1P_S1P_EEEEENS4_23SM90_TMA_LOAD_MULTICASTENS4_14ComposedLayoutINS4_7SwizzleILi3ELi4ELi3EEENS4_25smem_sparse_ptr_flag_bitsILi2ELi16EEENSK_INS5_IJNS5_IJSB_SQ_EEENS5_IJSC_NSA_ILi64EEEEEEEEENS5_IJNS5_IJS1M_SH_EEESN_EEEEEEEvNS4_8identityENS4_13SM90_TMA_LOADENS1T_IS1V_NS4_18smem_ptr_flag_bitsILi16EEENSK_INS5_IJSQ_S1Z_EEENS5_IJS1Z_SB_EEEEEEEvS26_EENS_8epilogue10collective6detail29Sm90TmaWarpSpecializedAdapterINS2G_15DefaultEpilogueIfNS5_IJSB_llEEES2K_NS2F_6thread17LinearCombinationIfLi1EffLNS2L_9ScaleType4KindE0ELNS_15FloatRoundStyleE2EfEENS1_15EpilogueDefaultEEEEEvvEEEEvNT_6ParamsE --------------------------
	.section	.nv.constant0._ZN7cutlass13device_kernelINS_4gemm6kernel13GemmUniversalIN4cute5tupleIJiiiiEEENS1_10collective13CollectiveMmaINS1_40MainloopSm90TmaGmmaWarpSpecializedSparseILi3ENS5_IJNS4_1CILi1EEENSA_ILi2EEESB_EEENS1_35KernelTmaWarpSpecializedCooperativeEEENS5_IJNSA_ILi256EEENSA_ILi128EEESH_EEENS_6half_tENS5_IJNS4_6LayoutINS5_IJiNS5_IJSC_iEEEiEEENS5_IJlNS5_IJSB_SC_EEElEEEEENSK_INS5_IJNS5_IJNS5_IJNSA_ILi8EEESC_NSA_ILi4EEEEEEiEEENS5_IJNS5_IJNSA_ILi16EEESC_SR_EEEiEEEiEEENS5_IJNS5_IJNS5_IJSH_SU_NSA_ILi2048EEEEEENSA_ILi8192EEEEEENS5_IJNS5_IJSB_NSA_ILi1024EEENSA_ILi32EEEEEElEEElEEEEEEEESJ_NS5_IJlSB_lEEENS4_8TiledMMAINS4_8MMA_AtomIJNS4_4SM904GMMA6SPARSE27GMMA_64x128x32_F32F16F16_SSILNS1D_5MajorE0ELS1G_0ELNS1D_7ScaleInE1ELS1H_1ELNS1D_9SparseSelE0EEEEEENSK_INS5_IJSC_SB_SB_EEENS5_IJSB_NSA_ILi0EEES1M_EEEEENS5_IJNS4_10UnderscoreES1P_S1P_EEEEENS4_23SM90_TMA_LOAD_MULTICASTENS4_14ComposedLayoutINS4_7SwizzleILi3ELi4ELi3EEENS4_25smem_sparse_ptr_flag_bitsILi2ELi16EEENSK_INS5_IJNS5_IJSB_SQ_EEENS5_IJSC_NSA_ILi64EEEEEEEEENS5_IJNS5_IJS1M_SH_EEESN_EEEEEEEvNS4_8identityENS4_13SM90_TMA_LOADENS1T_IS1V_NS4_18smem_ptr_flag_bitsILi16EEENSK_INS5_IJSQ_S1Z_EEENS5_IJS1Z_SB_EEEEEEEvS26_EENS_8epilogue10collective6detail29Sm90TmaWarpSpecializedAdapterINS2G_15DefaultEpilogueIfNS5_IJSB_llEEES2K_NS2F_6thread17LinearCombinationIfLi1EffLNS2L_9ScaleType4KindE0ELNS_15FloatRoundStyleE2EfEENS1_15EpilogueDefaultEEEEEvvEEEEvNT_6ParamsE,"a",@progbits
	.sectionflags	@""
	.align	4
.nv.constant0._ZN7cutlass13device_kernelINS_4gemm6kernel13GemmUniversalIN4cute5tupleIJiiiiEEENS1_10collective13CollectiveMmaINS1_40MainloopSm90TmaGmmaWarpSpecializedSparseILi3ENS5_IJNS4_1CILi1EEENSA_ILi2EEESB_EEENS1_35KernelTmaWarpSpecializedCooperativeEEENS5_IJNSA_ILi256EEENSA_ILi128EEESH_EEENS_6half_tENS5_IJNS4_6LayoutINS5_IJiNS5_IJSC_iEEEiEEENS5_IJlNS5_IJSB_SC_EEElEEEEENSK_INS5_IJNS5_IJNS5_IJNSA_ILi8EEESC_NSA_ILi4EEEEEEiEEENS5_IJNS5_IJNSA_ILi16EEESC_SR_EEEiEEEiEEENS5_IJNS5_IJNS5_IJSH_SU_NSA_ILi2048EEEEEENSA_ILi8192EEEEEENS5_IJNS5_IJSB_NSA_ILi1024EEENSA_ILi32EEEEEElEEElEEEEEEEESJ_NS5_IJlSB_lEEENS4_8TiledMMAINS4_8MMA_AtomIJNS4_4SM904GMMA6SPARSE27GMMA_64x128x32_F32F16F16_SSILNS1D_5MajorE0ELS1G_0ELNS1D_7ScaleInE1ELS1H_1ELNS1D_9SparseSelE0EEEEEENSK_INS5_IJSC_SB_SB_EEENS5_IJSB_NSA_ILi0EEES1M_EEEEENS5_IJNS4_10UnderscoreES1P_S1P_EEEEENS4_23SM90_TMA_LOAD_MULTICASTENS4_14ComposedLayoutINS4_7SwizzleILi3ELi4ELi3EEENS4_25smem_sparse_ptr_flag_bitsILi2ELi16EEENSK_INS5_IJNS5_IJSB_SQ_EEENS5_IJSC_NSA_ILi64EEEEEEEEENS5_IJNS5_IJS1M_SH_EEESN_EEEEEEEvNS4_8identityENS4_13SM90_TMA_LOADENS1T_IS1V_NS4_18smem_ptr_flag_bitsILi16EEENSK_INS5_IJSQ_S1Z_EEENS5_IJS1Z_SB_EEEEEEEvS26_EENS_8epilogue10collective6detail29Sm90TmaWarpSpecializedAdapterINS2G_15DefaultEpilogueIfNS5_IJSB_llEEES2K_NS2F_6thread17LinearCombinationIfLi1EffLNS2L_9ScaleType4KindE0ELNS_15FloatRoundStyleE2EfEENS1_15EpilogueDefaultEEEEEvvEEEEvNT_6ParamsE:
	.zero		1920


//--------------------- SYMBOLS --------------------------

	.type		.nv.reservedSmem.offset0,@object
	.size		.nv.reservedSmem.offset0,0x4
